//
// Generated by NVIDIA NVVM Compiler
//
// Compiler Build ID: CL-36424714
// Cuda compilation tools, release 13.0, V13.0.88
// Based on NVVM 20.0.0
//

.version 9.0
.target sm_100
.address_size 64

	// .globl	_Z18matrixSquareSimplePfS_i
.extern .shared .align 16 .b8 s_data[];

.visible .entry _Z18matrixSquareSimplePfS_i(
	.param .u64 .ptr .align 1 _Z18matrixSquareSimplePfS_i_param_0,
	.param .u64 .ptr .align 1 _Z18matrixSquareSimplePfS_i_param_1,
	.param .u32 _Z18matrixSquareSimplePfS_i_param_2
)
{
	.reg .pred 	%p<12>;
	.reg .b32 	%r<88>;
	.reg .b32 	%f<67>;
	.reg .b64 	%rd<60>;

	ld.param.u64 	%rd6, [_Z18matrixSquareSimplePfS_i_param_0];
	ld.param.u64 	%rd5, [_Z18matrixSquareSimplePfS_i_param_1];
	ld.param.u32 	%r50, [_Z18matrixSquareSimplePfS_i_param_2];
	cvta.to.global.u64 	%rd1, %rd6;
	mov.u32 	%r51, %ctaid.x;
	mov.u32 	%r52, %ntid.x;
	mov.u32 	%r53, %tid.x;
	mad.lo.s32 	%r54, %r51, %r52, %r53;
	mul.lo.s32 	%r55, %r50, %r54;
	mul.lo.s32 	%r56, %r55, %r50;
	cvt.s64.s32 	%rd2, %r56;
	setp.lt.s32 	%p1, %r50, 1;
	@%p1 bra 	$L__BB0_16;
	shl.b64 	%rd7, %rd2, 2;
	add.s64 	%rd3, %rd1, %rd7;
	add.s32 	%r1, %r50, -1;
	and.b32  	%r2, %r50, 7;
	and.b32  	%r3, %r50, 3;
	and.b32  	%r4, %r50, 2147483640;
	neg.s32 	%r5, %r4;
	shl.b32 	%r6, %r50, 3;
	shl.b32 	%r7, %r50, 1;
	mul.lo.s32 	%r8, %r50, 3;
	shl.b32 	%r9, %r50, 2;
	mul.lo.s32 	%r10, %r50, 5;
	mul.lo.s32 	%r11, %r50, 6;
	mul.lo.s32 	%r12, %r50, 7;
	cvta.to.global.u64 	%rd4, %rd5;
	mov.b32 	%r73, 0;
$L__BB0_2:
	mul.lo.s32 	%r14, %r73, %r50;
	mov.b32 	%r74, 0;
	cvt.u64.u32 	%rd45, %r14;
$L__BB0_3:
	setp.lt.u32 	%p2, %r1, 7;
	mov.f32 	%f66, 0f00000000;
	mov.b32 	%r86, 0;
	@%p2 bra 	$L__BB0_6;
	add.s32 	%r83, %r50, %r74;
	add.s32 	%r82, %r7, %r74;
	add.s32 	%r81, %r8, %r74;
	add.s32 	%r80, %r9, %r74;
	add.s32 	%r79, %r10, %r74;
	add.s32 	%r78, %r11, %r74;
	add.s32 	%r77, %r12, %r74;
	mov.f32 	%f66, 0f00000000;
	mov.u32 	%r75, %r14;
	mov.u32 	%r76, %r74;
	mov.u32 	%r84, %r5;
$L__BB0_5:
	.pragma "nounroll";
	mul.wide.u32 	%rd8, %r75, 4;
	add.s64 	%rd9, %rd3, %rd8;
	ld.global.f32 	%f16, [%rd9];
	mul.wide.u32 	%rd10, %r76, 4;
	add.s64 	%rd11, %rd3, %rd10;
	ld.global.f32 	%f17, [%rd11];
	fma.rn.f32 	%f18, %f16, %f17, %f66;
	ld.global.f32 	%f19, [%rd9+4];
	mul.wide.u32 	%rd12, %r83, 4;
	add.s64 	%rd13, %rd3, %rd12;
	ld.global.f32 	%f20, [%rd13];
	fma.rn.f32 	%f21, %f19, %f20, %f18;
	ld.global.f32 	%f22, [%rd9+8];
	mul.wide.u32 	%rd14, %r82, 4;
	add.s64 	%rd15, %rd3, %rd14;
	ld.global.f32 	%f23, [%rd15];
	fma.rn.f32 	%f24, %f22, %f23, %f21;
	ld.global.f32 	%f25, [%rd9+12];
	mul.wide.u32 	%rd16, %r81, 4;
	add.s64 	%rd17, %rd3, %rd16;
	ld.global.f32 	%f26, [%rd17];
	fma.rn.f32 	%f27, %f25, %f26, %f24;
	ld.global.f32 	%f28, [%rd9+16];
	mul.wide.u32 	%rd18, %r80, 4;
	add.s64 	%rd19, %rd3, %rd18;
	ld.global.f32 	%f29, [%rd19];
	fma.rn.f32 	%f30, %f28, %f29, %f27;
	ld.global.f32 	%f31, [%rd9+20];
	mul.wide.u32 	%rd20, %r79, 4;
	add.s64 	%rd21, %rd3, %rd20;
	ld.global.f32 	%f32, [%rd21];
	fma.rn.f32 	%f33, %f31, %f32, %f30;
	ld.global.f32 	%f34, [%rd9+24];
	mul.wide.u32 	%rd22, %r78, 4;
	add.s64 	%rd23, %rd3, %rd22;
	ld.global.f32 	%f35, [%rd23];
	fma.rn.f32 	%f36, %f34, %f35, %f33;
	ld.global.f32 	%f37, [%rd9+28];
	mul.wide.u32 	%rd24, %r77, 4;
	add.s64 	%rd25, %rd3, %rd24;
	ld.global.f32 	%f38, [%rd25];
	fma.rn.f32 	%f66, %f37, %f38, %f36;
	add.s32 	%r84, %r84, 8;
	add.s32 	%r83, %r83, %r6;
	add.s32 	%r82, %r82, %r6;
	add.s32 	%r81, %r81, %r6;
	add.s32 	%r80, %r80, %r6;
	add.s32 	%r79, %r79, %r6;
	add.s32 	%r78, %r78, %r6;
	add.s32 	%r77, %r77, %r6;
	add.s32 	%r76, %r76, %r6;
	add.s32 	%r75, %r75, 8;
	setp.ne.s32 	%p3, %r84, 0;
	mov.u32 	%r86, %r4;
	@%p3 bra 	$L__BB0_5;
$L__BB0_6:
	setp.eq.s32 	%p4, %r2, 0;
	@%p4 bra 	$L__BB0_14;
	add.s32 	%r60, %r2, -1;
	setp.lt.u32 	%p5, %r60, 3;
	@%p5 bra 	$L__BB0_9;
	add.s32 	%r61, %r86, %r14;
	mul.wide.u32 	%rd26, %r61, 4;
	add.s64 	%rd27, %rd3, %rd26;
	ld.global.f32 	%f40, [%rd27];
	mad.lo.s32 	%r62, %r86, %r50, %r74;
	mul.wide.u32 	%rd28, %r62, 4;
	add.s64 	%rd29, %rd3, %rd28;
	ld.global.f32 	%f41, [%rd29];
	fma.rn.f32 	%f42, %f40, %f41, %f66;
	cvt.u64.u32 	%rd31, %r86;
	add.s64 	%rd32, %rd31, %rd45;
	shl.b64 	%rd33, %rd32, 2;
	add.s64 	%rd34, %rd3, %rd33;
	ld.global.f32 	%f43, [%rd34+4];
	add.s32 	%r63, %r62, %r50;
	mul.wide.u32 	%rd35, %r63, 4;
	add.s64 	%rd36, %rd3, %rd35;
	ld.global.f32 	%f44, [%rd36];
	fma.rn.f32 	%f45, %f43, %f44, %f42;
	ld.global.f32 	%f46, [%rd34+8];
	add.s32 	%r64, %r63, %r50;
	mul.wide.u32 	%rd37, %r64, 4;
	add.s64 	%rd38, %rd3, %rd37;
	ld.global.f32 	%f47, [%rd38];
	fma.rn.f32 	%f48, %f46, %f47, %f45;
	ld.global.f32 	%f49, [%rd34+12];
	add.s32 	%r65, %r64, %r50;
	mul.wide.u32 	%rd39, %r65, 4;
	add.s64 	%rd40, %rd3, %rd39;
	ld.global.f32 	%f50, [%rd40];
	fma.rn.f32 	%f66, %f49, %f50, %f48;
	add.s32 	%r86, %r86, 4;
$L__BB0_9:
	setp.eq.s32 	%p6, %r3, 0;
	@%p6 bra 	$L__BB0_14;
	setp.eq.s32 	%p7, %r3, 1;
	@%p7 bra 	$L__BB0_12;
	add.s32 	%r66, %r86, %r14;
	mul.wide.u32 	%rd41, %r66, 4;
	add.s64 	%rd42, %rd3, %rd41;
	ld.global.f32 	%f52, [%rd42];
	mad.lo.s32 	%r67, %r86, %r50, %r74;
	mul.wide.u32 	%rd43, %r67, 4;
	add.s64 	%rd44, %rd3, %rd43;
	ld.global.f32 	%f53, [%rd44];
	fma.rn.f32 	%f54, %f52, %f53, %f66;
	cvt.u64.u32 	%rd46, %r86;
	add.s64 	%rd47, %rd46, %rd45;
	shl.b64 	%rd48, %rd47, 2;
	add.s64 	%rd49, %rd3, %rd48;
	ld.global.f32 	%f55, [%rd49+4];
	add.s32 	%r68, %r67, %r50;
	mul.wide.u32 	%rd50, %r68, 4;
	add.s64 	%rd51, %rd3, %rd50;
	ld.global.f32 	%f56, [%rd51];
	fma.rn.f32 	%f66, %f55, %f56, %f54;
	add.s32 	%r86, %r86, 2;
$L__BB0_12:
	and.b32  	%r69, %r50, 1;
	setp.eq.b32 	%p8, %r69, 1;
	not.pred 	%p9, %p8;
	@%p9 bra 	$L__BB0_14;
	add.s32 	%r70, %r86, %r14;
	mul.wide.u32 	%rd52, %r70, 4;
	add.s64 	%rd53, %rd3, %rd52;
	ld.global.f32 	%f57, [%rd53];
	mad.lo.s32 	%r71, %r86, %r50, %r74;
	mul.wide.u32 	%rd54, %r71, 4;
	add.s64 	%rd55, %rd3, %rd54;
	ld.global.f32 	%f58, [%rd55];
	fma.rn.f32 	%f66, %f57, %f58, %f66;
$L__BB0_14:
	add.s32 	%r72, %r74, %r14;
	cvt.u64.u32 	%rd56, %r72;
	add.s64 	%rd57, %rd56, %rd2;
	shl.b64 	%rd58, %rd57, 2;
	add.s64 	%rd59, %rd4, %rd58;
	st.global.f32 	[%rd59], %f66;
	add.s32 	%r74, %r74, 1;
	setp.ne.s32 	%p10, %r74, %r50;
	@%p10 bra 	$L__BB0_3;
	add.s32 	%r73, %r73, 1;
	setp.ne.s32 	%p11, %r73, %r50;
	@%p11 bra 	$L__BB0_2;
$L__BB0_16:
	ret;

}
	// .globl	_Z18matrixSquareSharedPfS_i
.visible .entry _Z18matrixSquareSharedPfS_i(
	.param .u64 .ptr .align 1 _Z18matrixSquareSharedPfS_i_param_0,
	.param .u64 .ptr .align 1 _Z18matrixSquareSharedPfS_i_param_1,
	.param .u32 _Z18matrixSquareSharedPfS_i_param_2
)
{
	.reg .pred 	%p<16>;
	.reg .b32 	%r<104>;
	.reg .b32 	%f<72>;
	.reg .b64 	%rd<18>;

	ld.param.u64 	%rd5, [_Z18matrixSquareSharedPfS_i_param_0];
	ld.param.u64 	%rd4, [_Z18matrixSquareSharedPfS_i_param_1];
	ld.param.u32 	%r39, [_Z18matrixSquareSharedPfS_i_param_2];
	cvta.to.global.u64 	%rd1, %rd5;
	mov.u32 	%r40, %ctaid.x;
	mov.u32 	%r41, %ntid.x;
	mov.u32 	%r1, %tid.x;
	mad.lo.s32 	%r42, %r40, %r41, %r1;
	mul.lo.s32 	%r2, %r39, %r39;
	mul.lo.s32 	%r43, %r2, %r42;
	cvt.s64.s32 	%rd2, %r43;
	mul.lo.s32 	%r3, %r2, %r1;
	shl.b32 	%r44, %r3, 2;
	mov.u32 	%r45, s_data;
	add.s32 	%r4, %r45, %r44;
	setp.eq.s32 	%p1, %r39, 0;
	@%p1 bra 	$L__BB1_6;
	max.u32 	%r5, %r2, 1;
	setp.lt.u32 	%p2, %r2, 4;
	mov.b32 	%r95, 0;
	@%p2 bra 	$L__BB1_4;
	and.b32  	%r95, %r5, -4;
	mov.b32 	%r94, 0;
$L__BB1_3:
	cvt.u64.u32 	%rd6, %r94;
	add.s64 	%rd7, %rd6, %rd2;
	shl.b64 	%rd8, %rd7, 2;
	add.s64 	%rd9, %rd1, %rd8;
	ld.global.f32 	%f13, [%rd9];
	shl.b32 	%r48, %r94, 2;
	add.s32 	%r49, %r4, %r48;
	st.shared.f32 	[%r49], %f13;
	ld.global.f32 	%f14, [%rd9+4];
	st.shared.f32 	[%r49+4], %f14;
	ld.global.f32 	%f15, [%rd9+8];
	st.shared.f32 	[%r49+8], %f15;
	ld.global.f32 	%f16, [%rd9+12];
	st.shared.f32 	[%r49+12], %f16;
	add.s32 	%r94, %r94, 4;
	setp.ne.s32 	%p3, %r94, %r95;
	@%p3 bra 	$L__BB1_3;
$L__BB1_4:
	and.b32  	%r50, %r5, 1;
	setp.eq.b32 	%p4, %r50, 1;
	not.pred 	%p5, %p4;
	@%p5 bra 	$L__BB1_6;
	cvt.u64.u32 	%rd10, %r95;
	add.s64 	%rd11, %rd10, %rd2;
	shl.b64 	%rd12, %rd11, 2;
	add.s64 	%rd13, %rd1, %rd12;
	ld.global.f32 	%f17, [%rd13];
	shl.b32 	%r51, %r95, 2;
	add.s32 	%r52, %r4, %r51;
	st.shared.f32 	[%r52], %f17;
$L__BB1_6:
	bar.sync 	0;
	setp.lt.s32 	%p6, %r39, 1;
	@%p6 bra 	$L__BB1_22;
	add.s32 	%r10, %r39, -1;
	and.b32  	%r11, %r39, 7;
	add.s32 	%r12, %r11, -1;
	and.b32  	%r13, %r39, 3;
	and.b32  	%r14, %r39, 2147483640;
	and.b32  	%r15, %r39, 1;
	neg.s32 	%r16, %r14;
	shl.b32 	%r18, %r39, 5;
	mul.lo.s32 	%r56, %r1, %r39;
	shl.b32 	%r19, %r56, 2;
	shl.b32 	%r20, %r39, 2;
	cvta.to.global.u64 	%rd3, %rd4;
	mov.b32 	%r96, 0;
$L__BB1_8:
	mul.lo.s32 	%r22, %r96, %r39;
	shl.b32 	%r58, %r96, 2;
	add.s32 	%r59, %r19, %r58;
	mad.lo.s32 	%r61, %r39, %r59, %r45;
	add.s32 	%r23, %r61, 16;
	mov.b32 	%r97, 0;
$L__BB1_9:
	setp.lt.u32 	%p7, %r10, 7;
	mov.f32 	%f71, 0f00000000;
	mov.b32 	%r102, 0;
	@%p7 bra 	$L__BB1_12;
	shl.b32 	%r63, %r97, 2;
	add.s32 	%r99, %r4, %r63;
	mov.f32 	%f71, 0f00000000;
	mov.u32 	%r98, %r23;
	mov.u32 	%r100, %r16;
$L__BB1_11:
	.pragma "nounroll";
	ld.shared.f32 	%f21, [%r98+-16];
	ld.shared.f32 	%f22, [%r99];
	fma.rn.f32 	%f23, %f21, %f22, %f71;
	ld.shared.f32 	%f24, [%r98+-12];
	add.s32 	%r64, %r99, %r20;
	ld.shared.f32 	%f25, [%r64];
	fma.rn.f32 	%f26, %f24, %f25, %f23;
	ld.shared.f32 	%f27, [%r98+-8];
	add.s32 	%r65, %r64, %r20;
	ld.shared.f32 	%f28, [%r65];
	fma.rn.f32 	%f29, %f27, %f28, %f26;
	ld.shared.f32 	%f30, [%r98+-4];
	add.s32 	%r66, %r65, %r20;
	ld.shared.f32 	%f31, [%r66];
	fma.rn.f32 	%f32, %f30, %f31, %f29;
	ld.shared.f32 	%f33, [%r98];
	add.s32 	%r67, %r66, %r20;
	ld.shared.f32 	%f34, [%r67];
	fma.rn.f32 	%f35, %f33, %f34, %f32;
	ld.shared.f32 	%f36, [%r98+4];
	add.s32 	%r68, %r67, %r20;
	ld.shared.f32 	%f37, [%r68];
	fma.rn.f32 	%f38, %f36, %f37, %f35;
	ld.shared.f32 	%f39, [%r98+8];
	add.s32 	%r69, %r68, %r20;
	ld.shared.f32 	%f40, [%r69];
	fma.rn.f32 	%f41, %f39, %f40, %f38;
	ld.shared.f32 	%f42, [%r98+12];
	add.s32 	%r70, %r69, %r20;
	ld.shared.f32 	%f43, [%r70];
	fma.rn.f32 	%f71, %f42, %f43, %f41;
	add.s32 	%r100, %r100, 8;
	add.s32 	%r99, %r99, %r18;
	add.s32 	%r98, %r98, 32;
	setp.ne.s32 	%p8, %r100, 0;
	mov.u32 	%r102, %r14;
	@%p8 bra 	$L__BB1_11;
$L__BB1_12:
	setp.eq.s32 	%p9, %r11, 0;
	@%p9 bra 	$L__BB1_20;
	setp.lt.u32 	%p10, %r12, 3;
	@%p10 bra 	$L__BB1_15;
	add.s32 	%r71, %r102, %r22;
	shl.b32 	%r72, %r71, 2;
	add.s32 	%r73, %r4, %r72;
	ld.shared.f32 	%f45, [%r73];
	mad.lo.s32 	%r74, %r102, %r39, %r97;
	shl.b32 	%r75, %r74, 2;
	add.s32 	%r76, %r4, %r75;
	ld.shared.f32 	%f46, [%r76];
	fma.rn.f32 	%f47, %f45, %f46, %f71;
	ld.shared.f32 	%f48, [%r73+4];
	add.s32 	%r77, %r76, %r20;
	ld.shared.f32 	%f49, [%r77];
	fma.rn.f32 	%f50, %f48, %f49, %f47;
	ld.shared.f32 	%f51, [%r73+8];
	add.s32 	%r78, %r77, %r20;
	ld.shared.f32 	%f52, [%r78];
	fma.rn.f32 	%f53, %f51, %f52, %f50;
	ld.shared.f32 	%f54, [%r73+12];
	add.s32 	%r79, %r78, %r20;
	ld.shared.f32 	%f55, [%r79];
	fma.rn.f32 	%f71, %f54, %f55, %f53;
	add.s32 	%r102, %r102, 4;
$L__BB1_15:
	setp.eq.s32 	%p11, %r13, 0;
	@%p11 bra 	$L__BB1_20;
	setp.eq.s32 	%p12, %r13, 1;
	@%p12 bra 	$L__BB1_18;
	add.s32 	%r80, %r102, %r22;
	shl.b32 	%r81, %r80, 2;
	add.s32 	%r82, %r4, %r81;
	ld.shared.f32 	%f57, [%r82];
	mad.lo.s32 	%r83, %r102, %r39, %r97;
	shl.b32 	%r84, %r83, 2;
	add.s32 	%r85, %r4, %r84;
	ld.shared.f32 	%f58, [%r85];
	fma.rn.f32 	%f59, %f57, %f58, %f71;
	ld.shared.f32 	%f60, [%r82+4];
	add.s32 	%r86, %r85, %r20;
	ld.shared.f32 	%f61, [%r86];
	fma.rn.f32 	%f71, %f60, %f61, %f59;
	add.s32 	%r102, %r102, 2;
$L__BB1_18:
	setp.eq.s32 	%p13, %r15, 0;
	@%p13 bra 	$L__BB1_20;
	add.s32 	%r87, %r102, %r22;
	shl.b32 	%r88, %r87, 2;
	add.s32 	%r89, %r4, %r88;
	ld.shared.f32 	%f62, [%r89];
	mad.lo.s32 	%r90, %r102, %r39, %r97;
	shl.b32 	%r91, %r90, 2;
	add.s32 	%r92, %r4, %r91;
	ld.shared.f32 	%f63, [%r92];
	fma.rn.f32 	%f71, %f62, %f63, %f71;
$L__BB1_20:
	add.s32 	%r93, %r97, %r22;
	cvt.u64.u32 	%rd14, %r93;
	add.s64 	%rd15, %rd14, %rd2;
	shl.b64 	%rd16, %rd15, 2;
	add.s64 	%rd17, %rd3, %rd16;
	st.global.f32 	[%rd17], %f71;
	add.s32 	%r97, %r97, 1;
	setp.ne.s32 	%p14, %r97, %r39;
	@%p14 bra 	$L__BB1_9;
	add.s32 	%r96, %r96, 1;
	setp.ne.s32 	%p15, %r96, %r39;
	@%p15 bra 	$L__BB1_8;
$L__BB1_22:
	ret;

}


// ===== COMPILED SASS (sm_100) =====

	.target	sm_100

	.elftype	@"ET_EXEC"


//--------------------- .note.nv.tkinfo           --------------------------
	.section	.note.nv.tkinfo,"",@"SHT_NOTE"
	.sectionflags	@"SHF_NOTE_NV_TKINFO"
	.tkinfo
        /*0018*/ 	.word	0x00000002
        /*0030*/ 	.string	""
        /*0030*/ 	.string	"ptxas"
        /*0030*/ 	.string	"Cuda compilation tools, release 13.0, V13.0.88"
        /*0030*/ 	.string	"Build cuda_13.0.r13.0/compiler.36424714_0"
        /*0030*/ 	.string	"-arch sm_100 -m 64 "



//--------------------- .note.nv.cuinfo           --------------------------
	.section	.note.nv.cuinfo,"",@"SHT_NOTE"
	.sectionflags	@"SHF_NOTE_NV_CUINFO"
        /*0018*/ 	.short	0x0002
        /*001a*/ 	.short	0x0064
        /*001c*/ 	.short	0x0082
	.zero		2


//--------------------- .nv.info                  --------------------------
	.section	.nv.info,"",@"SHT_CUDA_INFO"
	.align	4


	//----- nvinfo : EIATTR_REGCOUNT
	.align		4
        /*0000*/ 	.byte	0x04, 0x2f
        /*0002*/ 	.short	(.L_1 - .L_0)
	.align		4
.L_0:
        /*0004*/ 	.word	index@(_Z18matrixSquareSimplePfS_i)
        /*0008*/ 	.word	0x00000020


	//----- nvinfo : EIATTR_FRAME_SIZE
	.align		4
.L_1:
        /*000c*/ 	.byte	0x04, 0x11
        /*000e*/ 	.short	(.L_3 - .L_2)
	.align		4
.L_2:
        /*0010*/ 	.word	index@(_Z18matrixSquareSimplePfS_i)
        /*0014*/ 	.word	0x00000000


	//----- nvinfo : EIATTR_REGCOUNT
	.align		4
.L_3:
        /*0018*/ 	.byte	0x04, 0x2f
        /*001a*/ 	.short	(.L_5 - .L_4)
	.align		4
.L_4:
        /*001c*/ 	.word	index@(_Z18matrixSquareSharedPfS_i)
        /*0020*/ 	.word	0x00000020


	//----- nvinfo : EIATTR_FRAME_SIZE
	.align		4
.L_5:
        /*0024*/ 	.byte	0x04, 0x11
        /*0026*/ 	.short	(.L_7 - .L_6)
	.align		4
.L_6:
        /*0028*/ 	.word	index@(_Z18matrixSquareSharedPfS_i)
        /*002c*/ 	.word	0x00000000


	//----- nvinfo : EIATTR_MIN_STACK_SIZE
	.align		4
.L_7:
        /*0030*/ 	.byte	0x04, 0x12
        /*0032*/ 	.short	(.L_9 - .L_8)
	.align		4
.L_8:
        /*0034*/ 	.word	index@(_Z18matrixSquareSharedPfS_i)
        /*0038*/ 	.word	0x00000000


	//----- nvinfo : EIATTR_MIN_STACK_SIZE
	.align		4
.L_9:
        /*003c*/ 	.byte	0x04, 0x12
        /*003e*/ 	.short	(.L_11 - .L_10)
	.align		4
.L_10:
        /*0040*/ 	.word	index@(_Z18matrixSquareSimplePfS_i)
        /*0044*/ 	.word	0x00000000
.L_11:


//--------------------- .nv.compat                --------------------------
	.section	.nv.compat,"",@"SHT_CUDA_COMPAT_INFO"
	.align	4
        /*0000*/ 	.byte	0x02, 0x09, 0x00, 0x00, 0x02, 0x02, 0x01, 0x00, 0x02, 0x05, 0x05, 0x00, 0x03, 0x07, 0x01, 0x01
        /*0010*/ 	.byte	0x02, 0x03, 0x00, 0x00, 0x02, 0x06, 0x01, 0x00, 0x04, 0x0b, 0x08, 0x00, 0x09, 0x00, 0x00, 0x00
        /*0020*/ 	.byte	0x00, 0x00, 0x00, 0x00


//--------------------- .nv.info._Z18matrixSquareSharedPfS_i --------------------------
	.section	.nv.info._Z18matrixSquareSharedPfS_i,"",@"SHT_CUDA_INFO"
	.sectionflags	@""
	.align	4


	//----- nvinfo : EIATTR_CUDA_API_VERSION
	.align		4
        /*0000*/ 	.byte	0x04, 0x37
        /*0002*/ 	.short	(.L_13 - .L_12)
.L_12:
        /*0004*/ 	.word	0x00000082


	//----- nvinfo : EIATTR_KPARAM_INFO
	.align		4
.L_13:
        /*0008*/ 	.byte	0x04, 0x17
        /*000a*/ 	.short	(.L_15 - .L_14)
.L_14:
        /*000c*/ 	.word	0x00000000
        /*0010*/ 	.short	0x0002
        /*0012*/ 	.short	0x0010
        /*0014*/ 	.byte	0x00, 0xf0, 0x11, 0x00


	//----- nvinfo : EIATTR_KPARAM_INFO
	.align		4
.L_15:
        /*0018*/ 	.byte	0x04, 0x17
        /*001a*/ 	.short	(.L_17 - .L_16)
.L_16:
        /*001c*/ 	.word	0x00000000
        /*0020*/ 	.short	0x0001
        /*0022*/ 	.short	0x0008
        /*0024*/ 	.byte	0x00, 0xf5, 0x21, 0x00


	//----- nvinfo : EIATTR_KPARAM_INFO
	.align		4
.L_17:
        /*0028*/ 	.byte	0x04, 0x17
        /*002a*/ 	.short	(.L_19 - .L_18)
.L_18:
        /*002c*/ 	.word	0x00000000
        /*0030*/ 	.short	0x0000
        /*0032*/ 	.short	0x0000
        /*0034*/ 	.byte	0x00, 0xf5, 0x21, 0x00


	//----- nvinfo : EIATTR_SPARSE_MMA_MASK
	.align		4
.L_19:
        /*0038*/ 	.byte	0x03, 0x50
        /*003a*/ 	.short	0x0000


	//----- nvinfo : EIATTR_MAXREG_COUNT
	.align		4
        /*003c*/ 	.byte	0x03, 0x1b
        /*003e*/ 	.short	0x00ff


	//----- nvinfo : EIATTR_NUM_BARRIERS
	.align		4
        /*0040*/ 	.byte	0x02, 0x4c
        /*0042*/ 	.byte	0x01
	.zero		1


	//----- nvinfo : EIATTR_MERCURY_ISA_VERSION
	.align		4
        /*0044*/ 	.byte	0x03, 0x5f
        /*0046*/ 	.short	0x0101


	//----- nvinfo : EIATTR_VRC_CTA_INIT_COUNT
	.align		4
        /*0048*/ 	.byte	0x02, 0x4a
	.zero		1
	.zero		1


	//----- nvinfo : EIATTR_EXIT_INSTR_OFFSETS
	.align		4
        /*004c*/ 	.byte	0x04, 0x1c
        /*004e*/ 	.short	(.L_21 - .L_20)


	//   ....[0]....
.L_20:
        /*0050*/ 	.word	0x00000970


	//   ....[1]....
        /*0054*/ 	.word	0x00001170


	//----- nvinfo : EIATTR_CBANK_PARAM_SIZE
	.align		4
.L_21:
        /*0058*/ 	.byte	0x03, 0x19
        /*005a*/ 	.short	0x0014


	//----- nvinfo : EIATTR_PARAM_CBANK
	.align		4
        /*005c*/ 	.byte	0x04, 0x0a
        /*005e*/ 	.short	(.L_23 - .L_22)
	.align		4
.L_22:
        /*0060*/ 	.word	index@(.nv.constant0._Z18matrixSquareSharedPfS_i)
        /*0064*/ 	.short	0x0380
        /*0066*/ 	.short	0x0014


	//----- nvinfo : EIATTR_SW_WAR
	.align		4
.L_23:
        /*0068*/ 	.byte	0x04, 0x36
        /*006a*/ 	.short	(.L_25 - .L_24)
.L_24:
        /*006c*/ 	.word	0x00000008
.L_25:


//--------------------- .nv.info._Z18matrixSquareSimplePfS_i --------------------------
	.section	.nv.info._Z18matrixSquareSimplePfS_i,"",@"SHT_CUDA_INFO"
	.sectionflags	@""
	.align	4


	//----- nvinfo : EIATTR_CUDA_API_VERSION
	.align		4
        /*0000*/ 	.byte	0x04, 0x37
        /*0002*/ 	.short	(.L_27 - .L_26)
.L_26:
        /*0004*/ 	.word	0x00000082


	//----- nvinfo : EIATTR_KPARAM_INFO
	.align		4
.L_27:
        /*0008*/ 	.byte	0x04, 0x17
        /*000a*/ 	.short	(.L_29 - .L_28)
.L_28:
        /*000c*/ 	.word	0x00000000
        /*0010*/ 	.short	0x0002
        /*0012*/ 	.short	0x0010
        /*0014*/ 	.byte	0x00, 0xf0, 0x11, 0x00


	//----- nvinfo : EIATTR_KPARAM_INFO
	.align		4
.L_29:
        /*0018*/ 	.byte	0x04, 0x17
        /*001a*/ 	.short	(.L_31 - .L_30)
.L_30:
        /*001c*/ 	.word	0x00000000
        /*0020*/ 	.short	0x0001
        /*0022*/ 	.short	0x0008
        /*0024*/ 	.byte	0x00, 0xf5, 0x21, 0x00


	//----- nvinfo : EIATTR_KPARAM_INFO
	.align		4
.L_31:
        /*0028*/ 	.byte	0x04, 0x17
        /*002a*/ 	.short	(.L_33 - .L_32)
.L_32:
        /*002c*/ 	.word	0x00000000
        /*0030*/ 	.short	0x0000
        /*0032*/ 	.short	0x0000
        /*0034*/ 	.byte	0x00, 0xf5, 0x21, 0x00


	//----- nvinfo : EIATTR_SPARSE_MMA_MASK
	.align		4
.L_33:
        /*0038*/ 	.byte	0x03, 0x50
        /*003a*/ 	.short	0x0000


	//----- nvinfo : EIATTR_MAXREG_COUNT
	.align		4
        /*003c*/ 	.byte	0x03, 0x1b
        /*003e*/ 	.short	0x00ff


	//----- nvinfo : EIATTR_MERCURY_ISA_VERSION
	.align		4
        /*0040*/ 	.byte	0x03, 0x5f
        /*0042*/ 	.short	0x0101


	//----- nvinfo : EIATTR_VRC_CTA_INIT_COUNT
	.align		4
        /*0044*/ 	.byte	0x02, 0x4a
	.zero		1
	.zero		1


	//----- nvinfo : EIATTR_EXIT_INSTR_OFFSETS
	.align		4
        /*0048*/ 	.byte	0x04, 0x1c
        /*004a*/ 	.short	(.L_35 - .L_34)


	//   ....[0]....
.L_34:
        /*004c*/ 	.word	0x00000060


	//   ....[1]....
        /*0050*/ 	.word	0x00000a90


	//----- nvinfo : EIATTR_CBANK_PARAM_SIZE
	.align		4
.L_35:
        /*0054*/ 	.byte	0x03, 0x19
        /*0056*/ 	.short	0x0014


	//----- nvinfo : EIATTR_PARAM_CBANK
	.align		4
        /*0058*/ 	.byte	0x04, 0x0a
        /*005a*/ 	.short	(.L_37 - .L_36)
	.align		4
.L_36:
        /*005c*/ 	.word	index@(.nv.constant0._Z18matrixSquareSimplePfS_i)
        /*0060*/ 	.short	0x0380
        /*0062*/ 	.short	0x0014


	//----- nvinfo : EIATTR_SW_WAR
	.align		4
.L_37:
        /*0064*/ 	.byte	0x04, 0x36
        /*0066*/ 	.short	(.L_39 - .L_38)
.L_38:
        /*0068*/ 	.word	0x00000008
.L_39:


//--------------------- .nv.callgraph             --------------------------
	.section	.nv.callgraph,"",@"SHT_CUDA_CALLGRAPH"
	.align	4
	.sectionentsize	8
	.align		4
        /*0000*/ 	.word	0x00000000
	.align		4
        /*0004*/ 	.word	0xffffffff
	.align		4
        /*0008*/ 	.word	0x00000000
	.align		4
        /*000c*/ 	.word	0xfffffffe
	.align		4
        /*0010*/ 	.word	0x00000000
	.align		4
        /*0014*/ 	.word	0xfffffffd
	.align		4
        /*0018*/ 	.word	0x00000000
	.align		4
        /*001c*/ 	.word	0xfffffffc


//--------------------- .text._Z18matrixSquareSharedPfS_i --------------------------
	.section	.text._Z18matrixSquareSharedPfS_i,"ax",@progbits
	.align	128
        .global         _Z18matrixSquareSharedPfS_i
        .type           _Z18matrixSquareSharedPfS_i,@function
        .size           _Z18matrixSquareSharedPfS_i,(.L_x_21 - _Z18matrixSquareSharedPfS_i)
        .other          _Z18matrixSquareSharedPfS_i,@"STO_CUDA_ENTRY STV_DEFAULT"
_Z18matrixSquareSharedPfS_i:
.text._Z18matrixSquareSharedPfS_i:
[----:B------:R-:W-:Y:S01]  /*0000*/  LDC R1, c[0x0][0x37c] ;  /* 0x0000df00ff017b82 */ /* 0x000fe20000000800 */
[----:B------:R-:W0:Y:S07]  /*0010*/  S2R R12, SR_TID.X ;  /* 0x00000000000c7919 */ /* 0x000e2e0000002100 */
[----:B------:R-:W1:Y:S01]  /*0020*/  LDC R3, c[0x0][0x390] ;  /* 0x0000e400ff037b82 */ /* 0x000e620000000800 */
[----:B------:R-:W-:Y:S01]  /*0030*/  UMOV UR4, 0x400 ;  /* 0x0000040000047882 */ /* 0x000fe20000000000 */
[----:B------:R-:W2:Y:S06]  /*0040*/  LDCU.64 UR8, c[0x0][0x358] ;  /* 0x00006b00ff0877ac */ /* 0x000eac0008000a00 */
[----:B------:R-:W3:Y:S08]  /*0050*/  S2UR UR6, SR_CTAID.X ;  /* 0x00000000000679c3 */ /* 0x000ef00000002500 */
[----:B------:R-:W3:Y:S08]  /*0060*/  LDC R5, c[0x0][0x360] ;  /* 0x0000d800ff057b82 */ /* 0x000ef00000000800 */
[----:B------:R-:W4:Y:S01]  /*0070*/  S2UR UR5, SR_CgaCtaId ;  /* 0x00000000000579c3 */ /* 0x000f220000008800 */
[C---:B-1----:R-:W-:Y:S01]  /*0080*/  ISETP.NE.AND P0, PT, R3.reuse, RZ, PT ;  /* 0x000000ff0300720c */ /* 0x042fe20003f05270 */
[----:B------:R-:W-:-:S04]  /*0090*/  IMAD R13, R3, R3, RZ ;  /* 0x00000003030d7224 */ /* 0x000fc800078e02ff */
[----:B0-----:R-:W-:Y:S02]  /*00a0*/  IMAD R2, R13, R12, RZ ;  /* 0x0000000c0d027224 */ /* 0x001fe400078e02ff */
[----:B---3--:R-:W-:-:S04]  /*00b0*/  IMAD R0, R5, UR6, R12 ;  /* 0x0000000605007c24 */ /* 0x008fc8000f8e020c */
[----:B------:R-:W-:Y:S01]  /*00c0*/  IMAD R0, R0, R13, RZ ;  /* 0x0000000d00007224 */ /* 0x000fe200078e02ff */
[----:B----4-:R-:W-:-:S04]  /*00d0*/  ULEA UR5, UR5, UR4, 0x18 ;  /* 0x0000000405057291 */ /* 0x010fc8000f8ec0ff */
[----:B------:R-:W-:Y:S02]  /*00e0*/  SHF.R.S32.HI R16, RZ, 0x1f, R0 ;  /* 0x0000001fff107819 */ /* 0x000fe40000011400 */
[----:B------:R-:W-:Y:S01]  /*00f0*/  LEA R2, R2, UR5, 0x2 ;  /* 0x0000000502027c11 */ /* 0x000fe2000f8e10ff */
[----:B--2---:R-:W-:Y:S06]  /*0100*/  @!P0 BRA `(.L_x_0) ;  /* 0x0000000800108947 */ /* 0x004fec0003800000 */
[C---:B------:R-:W-:Y:S01]  /*0110*/  ISETP.GE.U32.AND P0, PT, R13.reuse, 0x4, PT ;  /* 0x000000040d00780c */ /* 0x040fe20003f06070 */
[----:B------:R-:W-:Y:S01]  /*0120*/  IMAD.MOV.U32 R15, RZ, RZ, RZ ;  /* 0x000000ffff0f7224 */ /* 0x000fe200078e00ff */
[----:B------:R-:W-:-:S11]  /*0130*/  VIMNMX.U32 R13, PT, PT, R13, 0x1, !PT ;  /* 0x000000010d0d7848 */ /* 0x000fd60007fe0000 */
[----:B------:R-:W-:Y:S05]  /*0140*/  @!P0 BRA `(.L_x_1) ;  /* 0x0000000400d48947 */ /* 0x000fea0003800000 */
[----:B------:R-:W-:Y:S01]  /*0150*/  LOP3.LUT R15, R13, 0xfffffffc, RZ, 0xc0, !PT ;  /* 0xfffffffc0d0f7812 */ /* 0x000fe200078ec0ff */
[----:B------:R-:W0:Y:S01]  /*0160*/  LDCU.64 UR10, c[0x0][0x380] ;  /* 0x00007000ff0a77ac */ /* 0x000e220008000a00 */
[----:B------:R-:W-:Y:S02]  /*0170*/  IMAD.MOV.U32 R17, RZ, RZ, RZ ;  /* 0x000000ffff117224 */ /* 0x000fe400078e00ff */
[----:B------:R-:W-:-:S13]  /*0180*/  ISETP.GT.AND P0, PT, R15, RZ, PT ;  /* 0x000000ff0f00720c */ /* 0x000fda0003f04270 */
[----:B------:R-:W-:Y:S05]  /*0190*/  @!P0 BRA `(.L_x_2) ;  /* 0x0000000400808947 */ /* 0x000fea0003800000 */
[----:B------:R-:W-:Y:S01]  /*01a0*/  IMAD.IADD R4, R15, 0x1, -R17 ;  /* 0x000000010f047824 */ /* 0x000fe200078e0a11 */
[----:B------:R-:W-:-:S04]  /*01b0*/  PLOP3.LUT P0, PT, PT, PT, PT, 0x80, 0x8 ;  /* 0x000000000008781c */ /* 0x000fc80003f0f070 */
[----:B------:R-:W-:-:S13]  /*01c0*/  ISETP.GT.AND P1, PT, R4, 0xc, PT ;  /* 0x0000000c0400780c */ /* 0x000fda0003f24270 */
[----:B------:R-:W-:Y:S05]  /*01d0*/  @!P1 BRA `(.L_x_3) ;  /* 0x0000000000e89947 */ /* 0x000fea0003800000 */
[----:B------:R-:W-:Y:S01]  /*01e0*/  PLOP3.LUT P0, PT, PT, PT, PT, 0x8, 0x80 ;  /* 0x000000000080781c */ /* 0x000fe20003f0e170 */
[----:B------:R-:W1:Y:S01]  /*01f0*/  LDCU.64 UR6, c[0x0][0x380] ;  /* 0x00007000ff0677ac */ /* 0x000e620008000a00 */
[----:B------:R-:W-:-:S11]  /*0200*/  IADD3 R14, PT, PT, R15, -0xc, RZ ;  /* 0xfffffff40f0e7810 */ /* 0x000fd60007ffe0ff */
.L_x_4:
[----:B---3--:R-:W-:-:S05]  /*0210*/  IADD3 R4, P1, PT, R0, R17, RZ ;  /* 0x0000001100047210 */ /* 0x008fca0007f3e0ff */
[----:B------:R-:W-:Y:S01]  /*0220*/  IMAD.X R5, RZ, RZ, R16, P1 ;  /* 0x000000ffff057224 */ /* 0x000fe200008e0610 */
[----:B-1----:R-:W-:-:S04]  /*0230*/  LEA R8, P1, R4, UR6, 0x2 ;  /* 0x0000000604087c11 */ /* 0x002fc8000f8210ff */
[----:B------:R-:W-:-:S05]  /*0240*/  LEA.HI.X R9, R4, UR7, R5, 0x2, P1 ;  /* 0x0000000704097c11 */ /* 0x000fca00088f1405 */
[----:B------:R-:W2:Y:S01]  /*0250*/  LDG.E R18, desc[UR8][R8.64] ;  /* 0x0000000808127981 */ /* 0x000ea2000c1e1900 */
[C---:B------:R-:W-:Y:S01]  /*0260*/  VIADD R5, R17.reuse, 0x4 ;  /* 0x0000000411057836 */ /* 0x040fe20000000000 */
[C---:B------:R-:W-:Y:S01]  /*0270*/  IADD3 R11, PT, PT, R17.reuse, 0xc, RZ ;  /* 0x0000000c110b7810 */ /* 0x040fe20007ffe0ff */
[----:B------:R-:W-:-:S03]  /*0280*/  VIADD R7, R17, 0x8 ;  /* 0x0000000811077836 */ /* 0x000fc60000000000 */
[C---:B------:R-:W-:Y:S02]  /*0290*/  IADD3 R5, P2, PT, R0.reuse, R5, RZ ;  /* 0x0000000500057210 */ /* 0x040fe40007f5e0ff */
[C---:B------:R-:W-:Y:S02]  /*02a0*/  IADD3 R19, P3, PT, R0.reuse, R7, RZ ;  /* 0x0000000700137210 */ /* 0x040fe40007f7e0ff */
[----:B------:R-:W-:Y:S01]  /*02b0*/  IADD3 R7, P1, PT, R0, R11, RZ ;  /* 0x0000000b00077210 */ /* 0x000fe20007f3e0ff */
[--C-:B------:R-:W-:Y:S01]  /*02c0*/  IMAD.X R24, RZ, RZ, R16.reuse, P2 ;  /* 0x000000ffff187224 */ /* 0x100fe200010e0610 */
[----:B------:R-:W-:Y:S01]  /*02d0*/  LEA R4, P2, R5, UR6, 0x2 ;  /* 0x0000000605047c11 */ /* 0x000fe2000f8410ff */
[--C-:B------:R-:W-:Y:S01]  /*02e0*/  IMAD.X R22, RZ, RZ, R16.reuse, P3 ;  /* 0x000000ffff167224 */ /* 0x100fe200018e0610 */
[----:B------:R-:W-:Y:S01]  /*02f0*/  LEA R10, P3, R19, UR6, 0x2 ;  /* 0x00000006130a7c11 */ /* 0x000fe2000f8610ff */
[----:B------:R-:W-:Y:S01]  /*0300*/  IMAD.X R20, RZ, RZ, R16, P1 ;  /* 0x000000ffff147224 */ /* 0x000fe200008e0610 */
[----:B------:R-:W-:-:S02]  /*0310*/  LEA R6, P1, R7, UR6, 0x2 ;  /* 0x0000000607067c11 */ /* 0x000fc4000f8210ff */
[----:B------:R-:W-:Y:S02]  /*0320*/  LEA.HI.X R5, R5, UR7, R24, 0x2, P2 ;  /* 0x0000000705057c11 */ /* 0x000fe400090f1418 */
[----:B------:R-:W-:Y:S01]  /*0330*/  LEA R25, R17, R2, 0x2 ;  /* 0x0000000211197211 */ /* 0x000fe200078e10ff */
[----:B------:R-:W3:Y:S01]  /*0340*/  LDG.E R24, desc[UR8][R8.64+0xc] ;  /* 0x00000c0808187981 */ /* 0x000ee2000c1e1900 */
[----:B------:R-:W-:Y:S02]  /*0350*/  LEA.HI.X R11, R19, UR7, R22, 0x2, P3 ;  /* 0x00000007130b7c11 */ /* 0x000fe400098f1416 */
[----:B------:R-:W-:Y:S01]  /*0360*/  LEA.HI.X R7, R7, UR7, R20, 0x2, P1 ;  /* 0x0000000707077c11 */ /* 0x000fe200088f1414 */
[----:B------:R-:W4:Y:S04]  /*0370*/  LDG.E R19, desc[UR8][R8.64+0x4] ;  /* 0x0000040808137981 */ /* 0x000f28000c1e1900 */
[----:B------:R-:W5:Y:S04]  /*0380*/  LDG.E R20, desc[UR8][R8.64+0x8] ;  /* 0x0000080808147981 */ /* 0x000f68000c1e1900 */
        /* <DEDUP_REMOVED lines=11> */
[----:B--2---:R1:W-:Y:S04]  /*0440*/  STS [R25], R18 ;  /* 0x0000001219007388 */ /* 0x0043e80000000800 */
[----:B-1----:R-:W2:Y:S01]  /*0450*/  LDG.E R18, desc[UR8][R6.64+0x4] ;  /* 0x0000040806127981 */ /* 0x002ea2000c1e1900 */
[----:B------:R-:W-:-:S05]  /*0460*/  VIADD R17, R17, 0x10 ;  /* 0x0000001011117836 */ /* 0x000fca0000000000 */
[----:B------:R-:W-:Y:S01]  /*0470*/  ISETP.GE.AND P1, PT, R17, R14, PT ;  /* 0x0000000e1100720c */ /* 0x000fe20003f26270 */
[----:B---3--:R3:W-:Y:S04]  /*0480*/  STS [R25+0xc], R24 ;  /* 0x00000c1819007388 */ /* 0x0087e80000000800 */
[----:B----4-:R3:W-:Y:S04]  /*0490*/  STS [R25+0x4], R19 ;  /* 0x0000041319007388 */ /* 0x0107e80000000800 */
[----:B-----5:R3:W-:Y:S04]  /*04a0*/  STS [R25+0x8], R20 ;  /* 0x0000081419007388 */ /* 0x0207e80000000800 */
[----:B------:R3:W-:Y:S04]  /*04b0*/  STS [R25+0x10], R23 ;  /* 0x0000101719007388 */ /* 0x0007e80000000800 */
        /* <DEDUP_REMOVED lines=10> */
[----:B--2---:R3:W-:Y:S01]  /*0560*/  STS [R25+0x34], R18 ;  /* 0x0000341219007388 */ /* 0x0047e20000000800 */
[----:B------:R-:W-:Y:S05]  /*0570*/  @!P1 BRA `(.L_x_4) ;  /* 0xfffffffc00249947 */ /* 0x000fea000383ffff */
.L_x_3:
[----:B---3--:R-:W-:-:S05]  /*0580*/  IMAD.IADD R4, R15, 0x1, -R17 ;  /* 0x000000010f047824 */ /* 0x008fca00078e0a11 */
[----:B------:R-:W-:-:S13]  /*0590*/  ISETP.GT.AND P1, PT, R4, 0x4, PT ;  /* 0x000000040400780c */ /* 0x000fda0003f24270 */
[----:B------:R-:W-:Y:S05]  /*05a0*/  @!P1 BRA `(.L_x_5) ;  /* 0x0000000000749947 */ /* 0x000fea0003800000 */
[----:B------:R-:W1:Y:S01]  /*05b0*/  LDCU.64 UR6, c[0x0][0x380] ;  /* 0x00007000ff0677ac */ /* 0x000e620008000a00 */
[----:B------:R-:W-:Y:S01]  /*05c0*/  VIADD R5, R17, 0x4 ;  /* 0x0000000411057836 */ /* 0x000fe20000000000 */
[----:B------:R-:W-:-:S04]  /*05d0*/  IADD3 R4, P0, PT, R0, R17, RZ ;  /* 0x0000001100047210 */ /* 0x000fc80007f1e0ff */
[----:B------:R-:W-:Y:S02]  /*05e0*/  IADD3.X R7, PT, PT, RZ, R16, RZ, P0, !PT ;  /* 0x00000010ff077210 */ /* 0x000fe400007fe4ff */
[----:B------:R-:W-:-:S05]  /*05f0*/  IADD3 R5, P1, PT, R0, R5, RZ ;  /* 0x0000000500057210 */ /* 0x000fca0007f3e0ff */
[----:B------:R-:W-:Y:S01]  /*0600*/  IMAD.X R8, RZ, RZ, R16, P1 ;  /* 0x000000ffff087224 */ /* 0x000fe200008e0610 */
[----:B-1----:R-:W-:-:S04]  /*0610*/  LEA R6, P0, R4, UR6, 0x2 ;  /* 0x0000000604067c11 */ /* 0x002fc8000f8010ff */
[----:B------:R-:W-:Y:S02]  /*0620*/  LEA.HI.X R7, R4, UR7, R7, 0x2, P0 ;  /* 0x0000000704077c11 */ /* 0x000fe400080f1407 */
[----:B------:R-:W-:-:S03]  /*0630*/  LEA R4, P0, R5, UR6, 0x2 ;  /* 0x0000000605047c11 */ /* 0x000fc6000f8010ff */
[----:B------:R-:W2:Y:S01]  /*0640*/  LDG.E R10, desc[UR8][R6.64+0x4] ;  /* 0x00000408060a7981 */ /* 0x000ea2000c1e1900 */
[----:B------:R-:W-:-:S03]  /*0650*/  LEA.HI.X R5, R5, UR7, R8, 0x2, P0 ;  /* 0x0000000705057c11 */ /* 0x000fc600080f1408 */
[----:B------:R-:W3:Y:S04]  /*0660*/  LDG.E R8, desc[UR8][R6.64] ;  /* 0x0000000806087981 */ /* 0x000ee8000c1e1900 */
[----:B------:R-:W4:Y:S04]  /*0670*/  LDG.E R14, desc[UR8][R6.64+0x8] ;  /* 0x00000808060e7981 */ /* 0x000f28000c1e1900 */
[----:B------:R-:W5:Y:S04]  /*0680*/  LDG.E R18, desc[UR8][R6.64+0xc] ;  /* 0x00000c0806127981 */ /* 0x000f68000c1e1900 */
[----:B------:R-:W5:Y:S04]  /*0690*/  LDG.E R20, desc[UR8][R4.64] ;  /* 0x0000000804147981 */ /* 0x000f68000c1e1900 */
[----:B------:R-:W5:Y:S04]  /*06a0*/  LDG.E R22, desc[UR8][R4.64+0x4] ;  /* 0x0000040804167981 */ /* 0x000f68000c1e1900 */
[----:B------:R-:W5:Y:S04]  /*06b0*/  LDG.E R24, desc[UR8][R4.64+0x8] ;  /* 0x0000080804187981 */ /* 0x000f68000c1e1900 */
[----:B------:R-:W5:Y:S01]  /*06c0*/  LDG.E R26, desc[UR8][R4.64+0xc] ;  /* 0x00000c08041a7981 */ /* 0x000f62000c1e1900 */
[C---:B------:R-:W-:Y:S01]  /*06d0*/  IMAD R9, R17.reuse, 0x4, R2 ;  /* 0x0000000411097824 */ /* 0x040fe200078e0202 */
[----:B------:R-:W-:Y:S01]  /*06e0*/  PLOP3.LUT P0, PT, PT, PT, PT, 0x8, 0x80 ;  /* 0x000000000080781c */ /* 0x000fe20003f0e170 */
[----:B------:R-:W-:-:S03]  /*06f0*/  VIADD R17, R17, 0x8 ;  /* 0x0000000811117836 */ /* 0x000fc60000000000 */
[----:B--2---:R1:W-:Y:S04]  /*0700*/  STS [R9+0x4], R10 ;  /* 0x0000040a09007388 */ /* 0x0043e80000000800 */
[----:B---3--:R1:W-:Y:S04]  /*0710*/  STS [R9], R8 ;  /* 0x0000000809007388 */ /* 0x0083e80000000800 */
[----:B----4-:R1:W-:Y:S04]  /*0720*/  STS [R9+0x8], R14 ;  /* 0x0000080e09007388 */ /* 0x0103e80000000800 */
[----:B-----5:R1:W-:Y:S04]  /*0730*/  STS [R9+0xc], R18 ;  /* 0x00000c1209007388 */ /* 0x0203e80000000800 */
[----:B------:R1:W-:Y:S04]  /*0740*/  STS [R9+0x10], R20 ;  /* 0x0000101409007388 */ /* 0x0003e80000000800 */
[----:B------:R1:W-:Y:S04]  /*0750*/  STS [R9+0x14], R22 ;  /* 0x0000141609007388 */ /* 0x0003e80000000800 */
[----:B------:R1:W-:Y:S04]  /*0760*/  STS [R9+0x18], R24 ;  /* 0x0000181809007388 */ /* 0x0003e80000000800 */
[----:B------:R1:W-:Y:S02]  /*0770*/  STS [R9+0x1c], R26 ;  /* 0x00001c1a09007388 */ /* 0x0003e40000000800 */
.L_x_5:
[----:B------:R-:W-:-:S13]  /*0780*/  ISETP.NE.OR P0, PT, R17, R15, P0 ;  /* 0x0000000f1100720c */ /* 0x000fda0000705670 */
[----:B------:R-:W-:Y:S05]  /*0790*/  @!P0 BRA `(.L_x_1) ;  /* 0x0000000000408947 */ /* 0x000fea0003800000 */
.L_x_2:
[----:B------:R-:W-:-:S04]  /*07a0*/  IADD3 R5, P0, PT, R0, R17, RZ ;  /* 0x0000001100057210 */ /* 0x000fc80007f1e0ff */
[----:B--2---:R-:W-:Y:S02]  /*07b0*/  IADD3.X R6, PT, PT, RZ, R16, RZ, P0, !PT ;  /* 0x00000010ff067210 */ /* 0x004fe400007fe4ff */
[----:B0-----:R-:W-:-:S04]  /*07c0*/  LEA R4, P0, R5, UR10, 0x2 ;  /* 0x0000000a05047c11 */ /* 0x001fc8000f8010ff */
[----:B------:R-:W-:-:S05]  /*07d0*/  LEA.HI.X R5, R5, UR11, R6, 0x2, P0 ;  /* 0x0000000b05057c11 */ /* 0x000fca00080f1406 */
[----:B------:R-:W2:Y:S04]  /*07e0*/  LDG.E R6, desc[UR8][R4.64] ;  /* 0x0000000804067981 */ /* 0x000ea8000c1e1900 */
[----:B------:R-:W3:Y:S04]  /*07f0*/  LDG.E R7, desc[UR8][R4.64+0x4] ;  /* 0x0000040804077981 */ /* 0x000ee8000c1e1900 */
[----:B-1----:R-:W4:Y:S04]  /*0800*/  LDG.E R8, desc[UR8][R4.64+0x8] ;  /* 0x0000080804087981 */ /* 0x002f28000c1e1900 */
[----:B------:R-:W5:Y:S01]  /*0810*/  LDG.E R9, desc[UR8][R4.64+0xc] ;  /* 0x00000c0804097981 */ /* 0x000f62000c1e1900 */
[----:B------:R-:W-:-:S02]  /*0820*/  IMAD R10, R17, 0x4, R2 ;  /* 0x00000004110a7824 */ /* 0x000fc400078e0202 */
[----:B------:R-:W-:-:S05]  /*0830*/  VIADD R17, R17, 0x4 ;  /* 0x0000000411117836 */ /* 0x000fca0000000000 */
[----:B------:R-:W-:Y:S01]  /*0840*/  ISETP.NE.AND P0, PT, R17, R15, PT ;  /* 0x0000000f1100720c */ /* 0x000fe20003f05270 */
[----:B--2---:R2:W-:Y:S04]  /*0850*/  STS [R10], R6 ;  /* 0x000000060a007388 */ /* 0x0045e80000000800 */
[----:B---3--:R2:W-:Y:S04]  /*0860*/  STS [R10+0x4], R7 ;  /* 0x000004070a007388 */ /* 0x0085e80000000800 */
[----:B----4-:R2:W-:Y:S04]  /*0870*/  STS [R10+0x8], R8 ;  /* 0x000008080a007388 */ /* 0x0105e80000000800 */
[----:B-----5:R2:W-:Y:S01]  /*0880*/  STS [R10+0xc], R9 ;  /* 0x00000c090a007388 */ /* 0x0205e20000000800 */
[----:B------:R-:W-:Y:S05]  /*0890*/  @P0 BRA `(.L_x_2) ;  /* 0xfffffffc00c00947 */ /* 0x000fea000383ffff */
.L_x_1:
[----:B------:R-:W-:-:S04]  /*08a0*/  LOP3.LUT R13, R13, 0x1, RZ, 0xc0, !PT ;  /* 0x000000010d0d7812 */ /* 0x000fc800078ec0ff */
[----:B------:R-:W-:-:S13]  /*08b0*/  ISETP.NE.U32.AND P0, PT, R13, 0x1, PT ;  /* 0x000000010d00780c */ /* 0x000fda0003f05070 */
[----:B------:R-:W-:Y:S05]  /*08c0*/  @P0 BRA `(.L_x_0) ;  /* 0x0000000000200947 */ /* 0x000fea0003800000 */
[----:B------:R-:W3:Y:S01]  /*08d0*/  LDCU.64 UR6, c[0x0][0x380] ;  /* 0x00007000ff0677ac */ /* 0x000ee20008000a00 */
[----:B------:R-:W-:-:S05]  /*08e0*/  IADD3 R5, P0, PT, R0, R15, RZ ;  /* 0x0000000f00057210 */ /* 0x000fca0007f1e0ff */
[----:B--2---:R-:W-:Y:S01]  /*08f0*/  IMAD.X R6, RZ, RZ, R16, P0 ;  /* 0x000000ffff067224 */ /* 0x004fe200000e0610 */
[----:B---3--:R-:W-:-:S04]  /*0900*/  LEA R4, P0, R5, UR6, 0x2 ;  /* 0x0000000605047c11 */ /* 0x008fc8000f8010ff */
[----:B------:R-:W-:-:S05]  /*0910*/  LEA.HI.X R5, R5, UR7, R6, 0x2, P0 ;  /* 0x0000000705057c11 */ /* 0x000fca00080f1406 */
[----:B------:R-:W2:Y:S01]  /*0920*/  LDG.E R4, desc[UR8][R4.64] ;  /* 0x0000000804047981 */ /* 0x000ea2000c1e1900 */
[----:B------:R-:W-:-:S05]  /*0930*/  LEA R15, R15, R2, 0x2 ;  /* 0x000000020f0f7211 */ /* 0x000fca00078e10ff */
[----:B--2---:R3:W-:Y:S02]  /*0940*/  STS [R15], R4 ;  /* 0x000000040f007388 */ /* 0x0047e40000000800 */
.L_x_0:
[----:B------:R-:W-:Y:S01]  /*0950*/  BAR.SYNC.DEFER_BLOCKING 0x0 ;  /* 0x0000000000007b1d */ /* 0x000fe20000010000 */
[----:B------:R-:W-:-:S13]  /*0960*/  ISETP.GE.AND P0, PT, R3, 0x1, PT ;  /* 0x000000010300780c */ /* 0x000fda0003f06270 */
[----:B0-----:R-:W-:Y:S05]  /*0970*/  @!P0 EXIT ;  /* 0x000000000000894d */ /* 0x001fea0003800000 */
[C---:B------:R-:W-:Y:S01]  /*0980*/  LOP3.LUT R21, R3.reuse, 0x7, RZ, 0xc0, !PT ;  /* 0x0000000703157812 */ /* 0x040fe200078ec0ff */
[----:B---3--:R-:W-:Y:S01]  /*0990*/  VIADD R4, R3, 0xffffffff ;  /* 0xffffffff03047836 */ /* 0x008fe20000000000 */
[----:B------:R-:W-:Y:S01]  /*09a0*/  UMOV UR4, URZ ;  /* 0x000000ff00047c82 */ /* 0x000fe20008000000 */
[----:B------:R-:W-:Y:S02]  /*09b0*/  IMAD R12, R12, R3, RZ ;  /* 0x000000030c0c7224 */ /* 0x000fe400078e02ff */
[----:B------:R-:W-:Y:S01]  /*09c0*/  VIADD R5, R21, 0xffffffff ;  /* 0xffffffff15057836 */ /* 0x000fe20000000000 */
[----:B------:R-:W-:Y:S02]  /*09d0*/  ISETP.GE.U32.AND P2, PT, R4, 0x7, PT ;  /* 0x000000070400780c */ /* 0x000fe40003f46070 */
[----:B------:R-:W-:Y:S02]  /*09e0*/  LOP3.LUT R4, R3, 0x7ffffff8, RZ, 0xc0, !PT ;  /* 0x7ffffff803047812 */ /* 0x000fe400078ec0ff */
[----:B------:R-:W-:-:S02]  /*09f0*/  ISETP.GE.U32.AND P1, PT, R5, 0x3, PT ;  /* 0x000000030500780c */ /* 0x000fc40003f26070 */
[----:B------:R-:W-:Y:S01]  /*0a00*/  LOP3.LUT R3, R3, 0x3, RZ, 0xc0, !PT ;  /* 0x0000000303037812 */ /* 0x000fe200078ec0ff */
[----:B------:R-:W-:-:S10]  /*0a10*/  IMAD.MOV R5, RZ, RZ, -R4 ;  /* 0x000000ffff057224 */ /* 0x000fd400078e0a04 */
.L_x_12:
[----:B0-2---:R-:W0:Y:S01]  /*0a20*/  LDC R7, c[0x0][0x390] ;  /* 0x0000e400ff077b82 */ /* 0x005e220000000800 */
[----:B------:R-:W-:Y:S01]  /*0a30*/  IADD3 R6, PT, PT, R12, UR4, RZ ;  /* 0x000000040c067c10 */ /* 0x000fe2000fffe0ff */
[----:B------:R-:W-:Y:S01]  /*0a40*/  UMOV UR6, UR4 ;  /* 0x0000000400067c82 */ /* 0x000fe20008000000 */
[----:B------:R-:W-:-:S03]  /*0a50*/  UIADD3 UR4, UPT, UPT, UR4, 0x1, URZ ;  /* 0x0000000104047890 */ /* 0x000fc6000fffe0ff */
[----:B------:R-:W-:-:S04]  /*0a60*/  IMAD.SHL.U32 R6, R6, 0x4, RZ ;  /* 0x0000000406067824 */ /* 0x000fc800078e00ff */
[----:B0-----:R-:W-:Y:S01]  /*0a70*/  IMAD R6, R6, R7, UR5 ;  /* 0x0000000506067e24 */ /* 0x001fe2000f8e0207 */
[----:B------:R-:W-:Y:S01]  /*0a80*/  ISETP.NE.AND P0, PT, R7, UR4, PT ;  /* 0x0000000407007c0c */ /* 0x000fe2000bf05270 */
[----:B------:R-:W-:-:S03]  /*0a90*/  IMAD.MOV.U32 R7, RZ, RZ, RZ ;  /* 0x000000ffff077224 */ /* 0x000fc600078e00ff */
[----:B------:R-:W-:-:S09]  /*0aa0*/  IADD3 R6, PT, PT, R6, 0x10, RZ ;  /* 0x0000001006067810 */ /* 0x000fd20007ffe0ff */
.L_x_11:
[----:B0-----:R-:W-:Y:S02]  /*0ab0*/  IMAD.MOV.U32 R19, RZ, RZ, RZ ;  /* 0x000000ffff137224 */ /* 0x001fe400078e00ff */
[----:B-1----:R-:W-:Y:S01]  /*0ac0*/  IMAD.MOV.U32 R8, RZ, RZ, RZ ;  /* 0x000000ffff087224 */ /* 0x002fe200078e00ff */
[----:B------:R-:W-:Y:S06]  /*0ad0*/  @!P2 BRA `(.L_x_6) ;  /* 0x0000000000a8a947 */ /* 0x000fec0003800000 */
[----:B------:R-:W0:Y:S01]  /*0ae0*/  LDC R9, c[0x0][0x390] ;  /* 0x0000e400ff097b82 */ /* 0x000e220000000800 */
[----:B------:R-:W-:Y:S01]  /*0af0*/  LEA R10, R7, R2, 0x2 ;  /* 0x00000002070a7211 */ /* 0x000fe200078e10ff */
[----:B------:R-:W-:Y:S01]  /*0b00*/  IMAD.MOV.U32 R19, RZ, RZ, RZ ;  /* 0x000000ffff137224 */ /* 0x000fe200078e00ff */
[----:B------:R-:W-:Y:S01]  /*0b10*/  MOV R11, R5 ;  /* 0x00000005000b7202 */ /* 0x000fe20000000f00 */
[----:B------:R-:W-:-:S07]  /*0b20*/  IMAD.MOV.U32 R8, RZ, RZ, R6 ;  /* 0x000000ffff087224 */ /* 0x000fce00078e0006 */
.L_x_7:
[----:B0-----:R-:W-:Y:S01]  /*0b30*/  IMAD R20, R9, 0x4, R10 ;  /* 0x0000000409147824 */ /* 0x001fe200078e020a */
[----:B------:R-:W-:Y:S01]  /*0b40*/  LDS R22, [R8+-0x10] ;  /* 0xfffff00008167984 */ /* 0x000fe20000000800 */
[----:B------:R-:W-:Y:S02]  /*0b50*/  VIADD R11, R11, 0x8 ;  /* 0x000000080b0b7836 */ /* 0x000fe40000000000 */
[----:B------:R-:W-:Y:S01]  /*0b60*/  IMAD R26, R9, 0x4, R20 ;  /* 0x00000004091a7824 */ /* 0x000fe200078e0214 */
[----:B------:R0:W1:Y:S02]  /*0b70*/  LDS R23, [R10] ;  /* 0x000000000a177984 */ /* 0x0000640000000800 */
[----:B------:R-:W-:Y:S02]  /*0b80*/  ISETP.NE.AND P3, PT, R11, RZ, PT ;  /* 0x000000ff0b00720c */ /* 0x000fe40003f65270 */
[----:B------:R-:W-:Y:S01]  /*0b90*/  LDS R17, [R8+-0xc] ;  /* 0xfffff40008117984 */ /* 0x000fe20000000800 */
[----:B------:R-:W-:-:S03]  /*0ba0*/  LEA R28, R9, R26, 0x2 ;  /* 0x0000001a091c7211 */ /* 0x000fc600078e10ff */
[----:B------:R-:W2:Y:S01]  /*0bb0*/  LDS R20, [R20] ;  /* 0x0000000014147984 */ /* 0x000ea20000000800 */
[C---:B0-----:R-:W-:Y:S01]  /*0bc0*/  LEA R10, R9.reuse, R10, 0x5 ;  /* 0x0000000a090a7211 */ /* 0x041fe200078e28ff */
[C---:B------:R-:W-:Y:S02]  /*0bd0*/  IMAD R25, R9.reuse, 0x4, R28 ;  /* 0x0000000409197824 */ /* 0x040fe400078e021c */
[----:B------:R-:W-:Y:S02]  /*0be0*/  LDS R15, [R8+-0x8] ;  /* 0xfffff800080f7984 */ /* 0x000fe40000000800 */
[C---:B------:R-:W-:Y:S02]  /*0bf0*/  IMAD R27, R9.reuse, 0x4, R25 ;  /* 0x00000004091b7824 */ /* 0x040fe400078e0219 */
[----:B------:R-:W0:Y:S03]  /*0c00*/  LDS R18, [R26] ;  /* 0x000000001a127984 */ /* 0x000e260000000800 */
[----:B------:R-:W-:Y:S01]  /*0c10*/  LEA R29, R9, R27, 0x2 ;  /* 0x0000001b091d7211 */ /* 0x000fe200078e10ff */
[----:B------:R-:W-:Y:S04]  /*0c20*/  LDS R14, [R8+-0x4] ;  /* 0xfffffc00080e7984 */ /* 0x000fe80000000800 */
[----:B------:R-:W3:Y:S01]  /*0c30*/  LDS R13, [R28] ;  /* 0x000000001c0d7984 */ /* 0x000ee20000000800 */
[----:B-1----:R-:W-:-:S03]  /*0c40*/  FFMA R24, R22, R23, R19 ;  /* 0x0000001716187223 */ /* 0x002fc60000000013 */
[----:B------:R-:W-:Y:S04]  /*0c50*/  LDS R19, [R8] ;  /* 0x0000000008137984 */ /* 0x000fe80000000800 */
[----:B------:R-:W1:Y:S01]  /*0c60*/  LDS R22, [R25] ;  /* 0x0000000019167984 */ /* 0x000e620000000800 */
[----:B--2---:R-:W-:-:S03]  /*0c70*/  FFMA R24, R17, R20, R24 ;  /* 0x0000001411187223 */ /* 0x004fc60000000018 */
[----:B------:R-:W-:Y:S04]  /*0c80*/  LDS R17, [R8+0x4] ;  /* 0x0000040008117984 */ /* 0x000fe80000000800 */
[----:B------:R-:W2:Y:S01]  /*0c90*/  LDS R20, [R27] ;  /* 0x000000001b147984 */ /* 0x000ea20000000800 */
[----:B0-----:R-:W-:Y:S01]  /*0ca0*/  FFMA R23, R15, R18, R24 ;  /* 0x000000120f177223 */ /* 0x001fe20000000018 */
[----:B------:R-:W-:Y:S02]  /*0cb0*/  IMAD R24, R9, 0x4, R29 ;  /* 0x0000000409187824 */ /* 0x000fe400078e021d */
[----:B------:R-:W-:Y:S04]  /*0cc0*/  LDS R15, [R8+0x8] ;  /* 0x00000800080f7984 */ /* 0x000fe80000000800 */
[----:B------:R-:W0:Y:S01]  /*0cd0*/  LDS R29, [R29] ;  /* 0x000000001d1d7984 */ /* 0x000e220000000800 */
[----:B---3--:R-:W-:-:S03]  /*0ce0*/  FFMA R14, R14, R13, R23 ;  /* 0x0000000d0e0e7223 */ /* 0x008fc60000000017 */
[----:B------:R-:W-:Y:S04]  /*0cf0*/  LDS R24, [R24] ;  /* 0x0000000018187984 */ /* 0x000fe80000000800 */
[----:B------:R3:W4:Y:S02]  /*0d00*/  LDS R18, [R8+0xc] ;  /* 0x00000c0008127984 */ /* 0x0007240000000800 */
[----:B---3--:R-:W-:Y:S02]  /*0d10*/  VIADD R8, R8, 0x20 ;  /* 0x0000002008087836 */ /* 0x008fe40000000000 */
[----:B-1----:R-:W-:-:S04]  /*0d20*/  FFMA R14, R19, R22, R14 ;  /* 0x00000016130e7223 */ /* 0x002fc8000000000e */
[----:B--2---:R-:W-:-:S04]  /*0d30*/  FFMA R14, R17, R20, R14 ;  /* 0x00000014110e7223 */ /* 0x004fc8000000000e */
[----:B0-----:R-:W-:-:S04]  /*0d40*/  FFMA R14, R15, R29, R14 ;  /* 0x0000001d0f0e7223 */ /* 0x001fc8000000000e */
[----:B----4-:R-:W-:Y:S01]  /*0d50*/  FFMA R19, R18, R24, R14 ;  /* 0x0000001812137223 */ /* 0x010fe2000000000e */
[----:B------:R-:W-:Y:S06]  /*0d60*/  @P3 BRA `(.L_x_7) ;  /* 0xfffffffc00703947 */ /* 0x000fec000383ffff */
[----:B------:R-:W-:-:S07]  /*0d70*/  IMAD.MOV.U32 R8, RZ, RZ, R4 ;  /* 0x000000ffff087224 */ /* 0x000fce00078e0004 */
.L_x_6:
[----:B------:R-:W-:-:S13]  /*0d80*/  ISETP.NE.AND P3, PT, R21, RZ, PT ;  /* 0x000000ff1500720c */ /* 0x000fda0003f65270 */
[----:B------:R-:W-:Y:S05]  /*0d90*/  @!P3 BRA `(.L_x_8) ;  /* 0x0000000000c4b947 */ /* 0x000fea0003800000 */
[----:B------:R-:W-:Y:S01]  /*0da0*/  ISETP.NE.AND P3, PT, R3, RZ, PT ;  /* 0x000000ff0300720c */ /* 0x000fe20003f65270 */
[----:B------:R-:W-:-:S12]  /*0db0*/  @!P1 BRA `(.L_x_9) ;  /* 0x0000000000549947 */ /* 0x000fd80003800000 */
[----:B------:R-:W0:Y:S02]  /*0dc0*/  LDC R23, c[0x0][0x390] ;  /* 0x0000e400ff177b82 */ /* 0x000e240000000800 */
[C---:B0-----:R-:W-:Y:S02]  /*0dd0*/  IMAD R11, R8.reuse, R23, R7 ;  /* 0x00000017080b7224 */ /* 0x041fe400078e0207 */
[----:B------:R-:W-:Y:S02]  /*0de0*/  IMAD R9, R23, UR6, R8 ;  /* 0x0000000617097c24 */ /* 0x000fe4000f8e0208 */
[----:B------:R-:W-:Y:S01]  /*0df0*/  VIADD R8, R8, 0x4 ;  /* 0x0000000408087836 */ /* 0x000fe20000000000 */
[----:B------:R-:W-:Y:S01]  /*0e00*/  LEA R11, R11, R2, 0x2 ;  /* 0x000000020b0b7211 */ /* 0x000fe200078e10ff */
[----:B------:R-:W-:-:S04]  /*0e10*/  IMAD R9, R9, 0x4, R2 ;  /* 0x0000000409097824 */ /* 0x000fc800078e0202 */
[C---:B------:R-:W-:Y:S01]  /*0e20*/  IMAD R14, R23.reuse, 0x4, R11 ;  /* 0x00000004170e7824 */ /* 0x040fe200078e020b */
[----:B------:R-:W-:Y:S04]  /*0e30*/  LDS R13, [R11] ;  /* 0x000000000b0d7984 */ /* 0x000fe80000000800 */
[----:B------:R-:W0:Y:S01]  /*0e40*/  LDS R10, [R9] ;  /* 0x00000000090a7984 */ /* 0x000e220000000800 */
[----:B------:R-:W-:-:S03]  /*0e50*/  LEA R18, R23, R14, 0x2 ;  /* 0x0000000e17127211 */ /* 0x000fc600078e10ff */
[----:B------:R-:W-:Y:S02]  /*0e60*/  LDS R15, [R9+0x4] ;  /* 0x00000400090f7984 */ /* 0x000fe40000000800 */
[----:B------:R-:W-:Y:S02]  /*0e70*/  IMAD R20, R23, 0x4, R18 ;  /* 0x0000000417147824 */ /* 0x000fe400078e0212 */
[----:B------:R-:W1:Y:S04]  /*0e80*/  LDS R14, [R14] ;  /* 0x000000000e0e7984 */ /* 0x000e680000000800 */
[----:B------:R-:W-:Y:S04]  /*0e90*/  LDS R17, [R9+0x8] ;  /* 0x0000080009117984 */ /* 0x000fe80000000800 */
[----:B------:R-:W2:Y:S04]  /*0ea0*/  LDS R18, [R18] ;  /* 0x0000000012127984 */ /* 0x000ea80000000800 */
[----:B------:R-:W-:Y:S04]  /*0eb0*/  LDS R23, [R9+0xc] ;  /* 0x00000c0009177984 */ /* 0x000fe80000000800 */
[----:B------:R-:W3:Y:S01]  /*0ec0*/  LDS R20, [R20] ;  /* 0x0000000014147984 */ /* 0x000ee20000000800 */
[----:B0-----:R-:W-:-:S04]  /*0ed0*/  FFMA R10, R10, R13, R19 ;  /* 0x0000000d0a0a7223 */ /* 0x001fc80000000013 */
[----:B-1----:R-:W-:-:S04]  /*0ee0*/  FFMA R10, R15, R14, R10 ;  /* 0x0000000e0f0a7223 */ /* 0x002fc8000000000a */
[----:B--2---:R-:W-:-:S04]  /*0ef0*/  FFMA R10, R17, R18, R10 ;  /* 0x00000012110a7223 */ /* 0x004fc8000000000a */
[----:B---3--:R-:W-:-:S07]  /*0f00*/  FFMA R19, R23, R20, R10 ;  /* 0x0000001417137223 */ /* 0x008fce000000000a */
.L_x_9:
[----:B------:R-:W-:Y:S05]  /*0f10*/  @!P3 BRA `(.L_x_8) ;  /* 0x000000000064b947 */ /* 0x000fea0003800000 */
[----:B------:R-:W0:Y:S01]  /*0f20*/  LDC R15, c[0x0][0x390] ;  /* 0x0000e400ff0f7b82 */ /* 0x000e220000000800 */
[----:B------:R-:W-:Y:S02]  /*0f30*/  ISETP.NE.AND P3, PT, R3, 0x1, PT ;  /* 0x000000010300780c */ /* 0x000fe40003f65270 */
[----:B0-----:R-:W-:-:S11]  /*0f40*/  LOP3.LUT P4, RZ, R15, 0x1, RZ, 0xc0, !PT ;  /* 0x000000010fff7812 */ /* 0x001fd6000788c0ff */
[----:B------:R-:W-:Y:S05]  /*0f50*/  @!P3 BRA `(.L_x_10) ;  /* 0x000000000034b947 */ /* 0x000fea0003800000 */
[----:B------:R-:W0:Y:S02]  /*0f60*/  LDC R9, c[0x0][0x390] ;  /* 0x0000e400ff097b82 */ /* 0x000e240000000800 */
[C---:B0-----:R-:W-:Y:S02]  /*0f70*/  IMAD R13, R8.reuse, R9, R7 ;  /* 0x00000009080d7224 */ /* 0x041fe400078e0207 */
[----:B------:R-:W-:Y:S01]  /*0f80*/  IMAD R11, R9, UR6, R8 ;  /* 0x00000006090b7c24 */ /* 0x000fe2000f8e0208 */
[----:B------:R-:W-:Y:S02]  /*0f90*/  IADD3 R8, PT, PT, R8, 0x2, RZ ;  /* 0x0000000208087810 */ /* 0x000fe40007ffe0ff */
[----:B------:R-:W-:Y:S01]  /*0fa0*/  LEA R14, R13, R2, 0x2 ;  /* 0x000000020d0e7211 */ /* 0x000fe200078e10ff */
[----:B------:R-:W-:-:S04]  /*0fb0*/  IMAD R11, R11, 0x4, R2 ;  /* 0x000000040b0b7824 */ /* 0x000fc800078e0202 */
[----:B------:R-:W-:Y:S01]  /*0fc0*/  IMAD R13, R9, 0x4, R14 ;  /* 0x00000004090d7824 */ /* 0x000fe200078e020e */
[----:B------:R-:W-:Y:S04]  /*0fd0*/  LDS R10, [R11] ;  /* 0x000000000b0a7984 */ /* 0x000fe80000000800 */
[----:B------:R-:W0:Y:S04]  /*0fe0*/  LDS R14, [R14] ;  /* 0x000000000e0e7984 */ /* 0x000e280000000800 */
[----:B------:R-:W-:Y:S04]  /*0ff0*/  LDS R9, [R11+0x4] ;  /* 0x000004000b097984 */ /* 0x000fe80000000800 */
[----:B------:R-:W1:Y:S01]  /*1000*/  LDS R13, [R13] ;  /* 0x000000000d0d7984 */ /* 0x000e620000000800 */
[----:B0-----:R-:W-:-:S04]  /*1010*/  FFMA R10, R10, R14, R19 ;  /* 0x0000000e0a0a7223 */ /* 0x001fc80000000013 */
[----:B-1----:R-:W-:-:S07]  /*1020*/  FFMA R19, R9, R13, R10 ;  /* 0x0000000d09137223 */ /* 0x002fce000000000a */
.L_x_10:
[----:B------:R-:W-:Y:S05]  /*1030*/  @!P4 BRA `(.L_x_8) ;  /* 0x00000000001cc947 */ /* 0x000fea0003800000 */
[----:B------:R-:W-:Y:S02]  /*1040*/  IMAD R11, R8, R15, R7 ;  /* 0x0000000f080b7224 */ /* 0x000fe400078e0207 */
[----:B------:R-:W-:Y:S02]  /*1050*/  IMAD R9, R15, UR6, R8 ;  /* 0x000000060f097c24 */ /* 0x000fe4000f8e0208 */
[--C-:B------:R-:W-:Y:S02]  /*1060*/  IMAD R11, R11, 0x4, R2.reuse ;  /* 0x000000040b0b7824 */ /* 0x100fe400078e0202 */
[----:B------:R-:W-:-:S04]  /*1070*/  IMAD R9, R9, 0x4, R2 ;  /* 0x0000000409097824 */ /* 0x000fc800078e0202 */
[----:B------:R-:W-:Y:S04]  /*1080*/  LDS R11, [R11] ;  /* 0x000000000b0b7984 */ /* 0x000fe80000000800 */
[----:B------:R-:W0:Y:S02]  /*1090*/  LDS R8, [R9] ;  /* 0x0000000009087984 */ /* 0x000e240000000800 */
[----:B0-----:R-:W-:-:S07]  /*10a0*/  FFMA R19, R8, R11, R19 ;  /* 0x0000000b08137223 */ /* 0x001fce0000000013 */
.L_x_8:
[----:B------:R-:W0:Y:S01]  /*10b0*/  LDC R14, c[0x0][0x390] ;  /* 0x0000e400ff0e7b82 */ /* 0x000e220000000800 */
[----:B------:R-:W1:Y:S01]  /*10c0*/  LDCU.64 UR10, c[0x0][0x388] ;  /* 0x00007100ff0a77ac */ /* 0x000e620008000a00 */
[----:B0-----:R-:W-:Y:S02]  /*10d0*/  IMAD R9, R14, UR6, R7 ;  /* 0x000000060e097c24 */ /* 0x001fe4000f8e0207 */
[----:B------:R-:W-:-:S03]  /*10e0*/  VIADD R7, R7, 0x1 ;  /* 0x0000000107077836 */ /* 0x000fc60000000000 */
[----:B------:R-:W-:-:S04]  /*10f0*/  IADD3 R9, P3, PT, R0, R9, RZ ;  /* 0x0000000900097210 */ /* 0x000fc80007f7e0ff */
[----:B------:R-:W-:Y:S02]  /*1100*/  IADD3.X R10, PT, PT, RZ, R16, RZ, P3, !PT ;  /* 0x00000010ff0a7210 */ /* 0x000fe40001ffe4ff */
[----:B-1----:R-:W-:-:S04]  /*1110*/  LEA R8, P3, R9, UR10, 0x2 ;  /* 0x0000000a09087c11 */ /* 0x002fc8000f8610ff */
[----:B------:R-:W-:Y:S02]  /*1120*/  LEA.HI.X R9, R9, UR11, R10, 0x2, P3 ;  /* 0x0000000b09097c11 */ /* 0x000fe400098f140a */
[----:B------:R-:W-:-:S03]  /*1130*/  ISETP.NE.AND P3, PT, R7, R14, PT ;  /* 0x0000000e0700720c */ /* 0x000fc60003f65270 */
[----:B------:R0:W-:Y:S10]  /*1140*/  STG.E desc[UR8][R8.64], R19 ;  /* 0x0000001308007986 */ /* 0x0001f4000c101908 */
[----:B------:R-:W-:Y:S05]  /*1150*/  @P3 BRA `(.L_x_11) ;  /* 0xfffffff800543947 */ /* 0x000fea000383ffff */
[----:B------:R-:W-:Y:S05]  /*1160*/  @P0 BRA `(.L_x_12) ;  /* 0xfffffff8002c0947 */ /* 0x000fea000383ffff */
[----:B------:R-:W-:Y:S05]  /*1170*/  EXIT ;  /* 0x000000000000794d */ /* 0x000fea0003800000 */
.L_x_13:
[----:B------:R-:W-:-:S00]  /*1180*/  BRA `(.L_x_13) ;  /* 0xfffffffc00fc7947 */ /* 0x000fc0000383ffff */
[----:B------:R-:W-:-:S00]  /*1190*/  NOP ;  /* 0x0000000000007918 */ /* 0x000fc00000000000 */
        /* <DEDUP_REMOVED lines=14> */
.L_x_21:


//--------------------- .text._Z18matrixSquareSimplePfS_i --------------------------
	.section	.text._Z18matrixSquareSimplePfS_i,"ax",@progbits
	.align	128
        .global         _Z18matrixSquareSimplePfS_i
        .type           _Z18matrixSquareSimplePfS_i,@function
        .size           _Z18matrixSquareSimplePfS_i,(.L_x_22 - _Z18matrixSquareSimplePfS_i)
        .other          _Z18matrixSquareSimplePfS_i,@"STO_CUDA_ENTRY STV_DEFAULT"
_Z18matrixSquareSimplePfS_i:
.text._Z18matrixSquareSimplePfS_i:
[----:B------:R-:W-:Y:S08]  /*0000*/  LDC R1, c[0x0][0x37c] ;  /* 0x0000df00ff017b82 */ /* 0x000ff00000000800 */
[----:B------:R-:W0:Y:S01]  /*0010*/  LDC R5, c[0x0][0x390] ;  /* 0x0000e400ff057b82 */ /* 0x000e220000000800 */
[----:B------:R-:W1:Y:S07]  /*0020*/  S2R R3, SR_TID.X ;  /* 0x0000000000037919 */ /* 0x000e6e0000002100 */
[----:B------:R-:W2:Y:S08]  /*0030*/  LDC R0, c[0x0][0x360] ;  /* 0x0000d800ff007b82 */ /* 0x000eb00000000800 */
[----:B------:R-:W3:Y:S01]  /*0040*/  S2UR UR4, SR_CTAID.X ;  /* 0x00000000000479c3 */ /* 0x000ee20000002500 */
[----:B0-----:R-:W-:-:S13]  /*0050*/  ISETP.GE.AND P0, PT, R5, 0x1, PT ;  /* 0x000000010500780c */ /* 0x001fda0003f06270 */
[----:B-123--:R-:W-:Y:S05]  /*0060*/  @!P0 EXIT ;  /* 0x000000000000894d */ /* 0x00efea0003800000 */
[----:B------:R-:W0:Y:S01]  /*0070*/  LDCU.64 UR6, c[0x0][0x380] ;  /* 0x00007000ff0677ac */ /* 0x000e220008000a00 */
[----:B------:R-:W-:Y:S01]  /*0080*/  IMAD R0, R0, UR4, R3 ;  /* 0x0000000400007c24 */ /* 0x000fe2000f8e0203 */
[C---:B------:R-:W-:Y:S02]  /*0090*/  IADD3 R3, PT, PT, R5.reuse, -0x1, RZ ;  /* 0xffffffff05037810 */ /* 0x040fe40007ffe0ff */
[----:B------:R-:W-:Y:S01]  /*00a0*/  LOP3.LUT R23, R5, 0x7, RZ, 0xc0, !PT ;  /* 0x0000000705177812 */ /* 0x000fe200078ec0ff */
[-C--:B------:R-:W-:Y:S01]  /*00b0*/  IMAD R0, R0, R5.reuse, RZ ;  /* 0x0000000500007224 */ /* 0x080fe200078e02ff */
[----:B------:R-:W-:Y:S01]  /*00c0*/  ISETP.GE.U32.AND P0, PT, R3, 0x7, PT ;  /* 0x000000070300780c */ /* 0x000fe20003f06070 */
[----:B------:R-:W1:Y:S01]  /*00d0*/  LDCU.64 UR14, c[0x0][0x358] ;  /* 0x00006b00ff0e77ac */ /* 0x000e620008000a00 */
[C---:B------:R-:W-:Y:S01]  /*00e0*/  LOP3.LUT R24, R5.reuse, 0x3, RZ, 0xc0, !PT ;  /* 0x0000000305187812 */ /* 0x040fe200078ec0ff */
[----:B------:R-:W-:Y:S01]  /*00f0*/  IMAD R0, R0, R5, RZ ;  /* 0x0000000500007224 */ /* 0x000fe200078e02ff */
[----:B------:R-:W-:Y:S01]  /*0100*/  LOP3.LUT R12, R5, 0x7ffffff8, RZ, 0xc0, !PT ;  /* 0x7ffffff8050c7812 */ /* 0x000fe200078ec0ff */
[----:B------:R-:W-:-:S03]  /*0110*/  UMOV UR4, URZ ;  /* 0x000000ff00047c82 */ /* 0x000fc60008000000 */
[----:B------:R-:W-:Y:S02]  /*0120*/  SHF.R.S32.HI R13, RZ, 0x1f, R0 ;  /* 0x0000001fff0d7819 */ /* 0x000fe40000011400 */
[----:B0-----:R-:W-:-:S04]  /*0130*/  LEA R2, P1, R0, UR6, 0x2 ;  /* 0x0000000600027c11 */ /* 0x001fc8000f8210ff */
[----:B------:R-:W-:-:S09]  /*0140*/  LEA.HI.X R3, R0, UR7, R13, 0x2, P1 ;  /* 0x0000000700037c11 */ /* 0x000fd200088f140d */
.L_x_19:
[----:B------:R-:W0:Y:S02]  /*0150*/  LDCU UR5, c[0x0][0x390] ;  /* 0x00007200ff0577ac */ /* 0x000e240008000800 */
[----:B0-----:R-:W-:Y:S02]  /*0160*/  UIMAD UR16, UR4, UR5, URZ ;  /* 0x00000005041072a4 */ /* 0x001fe4000f8e02ff */
[----:B------:R-:W-:-:S04]  /*0170*/  UIADD3 UR4, UPT, UPT, UR4, 0x1, URZ ;  /* 0x0000000104047890 */ /* 0x000fc8000fffe0ff */
[----:B------:R-:W-:-:S03]  /*0180*/  UISETP.NE.AND UP1, UPT, UR4, UR5, UPT ;  /* 0x000000050400728c */ /* 0x000fc6000bf25270 */
[----:B------:R-:W-:-:S08]  /*0190*/  UMOV UR5, URZ ;  /* 0x000000ff00057c82 */ /* 0x000fd00008000000 */
.L_x_18:
[----:B------:R-:W-:Y:S01]  /*01a0*/  CS2R R6, SRZ ;  /* 0x0000000000067805 */ /* 0x000fe2000001ff00 */
[----:B------:R-:W-:Y:S06]  /*01b0*/  @!P0 BRA `(.L_x_14) ;  /* 0x0000000400088947 */ /* 0x000fec0003800000 */
[----:B------:R-:W0:Y:S01]  /*01c0*/  LDCU UR17, c[0x0][0x390] ;  /* 0x00007200ff1177ac */ /* 0x000e220008000800 */
[----:B------:R-:W-:Y:S01]  /*01d0*/  HFMA2 R6, -RZ, RZ, 0, 0 ;  /* 0x00000000ff067431 */ /* 0x000fe200000001ff */
[----:B------:R-:W-:Y:S01]  /*01e0*/  IADD3 R25, PT, PT, -R12, RZ, RZ ;  /* 0x000000ff0c197210 */ /* 0x000fe20007ffe1ff */
[----:B------:R-:W-:Y:S01]  /*01f0*/  IMAD.U32 R15, RZ, RZ, UR16 ;  /* 0x00000010ff0f7e24 */ /* 0x000fe2000f8e00ff */
[----:B------:R-:W-:Y:S01]  /*0200*/  UMOV UR6, UR5 ;  /* 0x0000000500067c82 */ /* 0x000fe20008000000 */
[----:B0-----:R-:W-:Y:S02]  /*0210*/  UIADD3 UR7, UPT, UPT, UR5, UR17, URZ ;  /* 0x0000001105077290 */ /* 0x001fe4000fffe0ff */
[----:B------:R-:W-:Y:S02]  /*0220*/  ULEA UR8, UR17, UR5, 0x1 ;  /* 0x0000000511087291 */ /* 0x000fe4000f8e08ff */
[----:B------:R-:W-:Y:S02]  /*0230*/  UIMAD UR9, UR17, 0x3, UR5 ;  /* 0x00000003110978a4 */ /* 0x000fe4000f8e0205 */
[----:B------:R-:W-:-:S02]  /*0240*/  ULEA UR10, UR17, UR5, 0x2 ;  /* 0x00000005110a7291 */ /* 0x000fc4000f8e10ff */
[----:B------:R-:W-:Y:S02]  /*0250*/  UIMAD UR11, UR17, 0x5, UR5 ;  /* 0x00000005110b78a4 */ /* 0x000fe4000f8e0205 */
[----:B------:R-:W-:Y:S02]  /*0260*/  UIMAD UR12, UR17, 0x6, UR5 ;  /* 0x00000006110c78a4 */ /* 0x000fe4000f8e0205 */
[----:B------:R-:W-:-:S12]  /*0270*/  UIMAD UR13, UR17, 0x7, UR5 ;  /* 0x00000007110d78a4 */ /* 0x000fd8000f8e0205 */
.L_x_15:
[----:B------:R-:W-:Y:S01]  /*0280*/  MOV R11, UR6 ;  /* 0x00000006000b7c02 */ /* 0x000fe20008000f00 */
[----:B------:R-:W-:-:S04]  /*0290*/  IMAD.WIDE.U32 R4, R15, 0x4, R2 ;  /* 0x000000040f047825 */ /* 0x000fc800078e0002 */
[--C-:B------:R-:W-:Y:S01]  /*02a0*/  IMAD.WIDE.U32 R10, R11, 0x4, R2.reuse ;  /* 0x000000040b0a7825 */ /* 0x100fe200078e0002 */
[----:B-1----:R-:W2:Y:S04]  /*02b0*/  LDG.E R7, desc[UR14][R4.64] ;  /* 0x0000000e04077981 */ /* 0x002ea8000c1e1900 */
[----:B------:R0:W2:Y:S01]  /*02c0*/  LDG.E R22, desc[UR14][R10.64] ;  /* 0x0000000e0a167981 */ /* 0x0000a2000c1e1900 */
[----:B------:R-:W-:Y:S02]  /*02d0*/  MOV R9, UR7 ;  /* 0x0000000700097c02 */ /* 0x000fe40008000f00 */
[----:B------:R-:W-:Y:S01]  /*02e0*/  MOV R27, UR8 ;  /* 0x00000008001b7c02 */ /* 0x000fe20008000f00 */
[----:B------:R-:W-:Y:S01]  /*02f0*/  IMAD.U32 R19, RZ, RZ, UR9 ;  /* 0x00000009ff137e24 */ /* 0x000fe2000f8e00ff */
[----:B------:R-:W-:Y:S01]  /*0300*/  MOV R17, UR10 ;  /* 0x0000000a00117c02 */ /* 0x000fe20008000f00 */
[--C-:B------:R-:W-:Y:S01]  /*0310*/  IMAD.WIDE.U32 R8, R9, 0x4, R2.reuse ;  /* 0x0000000409087825 */ /* 0x100fe200078e0002 */
[----:B------:R-:W3:Y:S03]  /*0320*/  LDG.E R21, desc[UR14][R4.64+0x8] ;  /* 0x0000080e04157981 */ /* 0x000ee6000c1e1900 */
[--C-:B------:R-:W-:Y:S01]  /*0330*/  IMAD.WIDE.U32 R26, R27, 0x4, R2.reuse ;  /* 0x000000041b1a7825 */ /* 0x100fe200078e0002 */
[----:B------:R1:W4:Y:S03]  /*0340*/  LDG.E R14, desc[UR14][R8.64] ;  /* 0x0000000e080e7981 */ /* 0x000326000c1e1900 */
[--C-:B0-----:R-:W-:Y:S01]  /*0350*/  IMAD.WIDE.U32 R10, R17, 0x4, R2.reuse ;  /* 0x00000004110a7825 */ /* 0x101fe200078e0002 */
[----:B------:R0:W3:Y:S04]  /*0360*/  LDG.E R16, desc[UR14][R26.64] ;  /* 0x0000000e1a107981 */ /* 0x0000e8000c1e1900 */
[----:B------:R-:W4:Y:S01]  /*0370*/  LDG.E R17, desc[UR14][R4.64+0x4] ;  /* 0x0000040e04117981 */ /* 0x000f22000c1e1900 */
[----:B------:R-:W-:Y:S01]  /*0380*/  IMAD.WIDE.U32 R18, R19, 0x4, R2 ;  /* 0x0000000413127825 */ /* 0x000fe200078e0002 */
[----:B------:R-:W-:-:S02]  /*0390*/  MOV R29, UR11 ;  /* 0x0000000b001d7c02 */ /* 0x000fc40008000f00 */
[----:B------:R-:W-:Y:S01]  /*03a0*/  MOV R28, UR12 ;  /* 0x0000000c001c7c02 */ /* 0x000fe20008000f00 */
[----:B------:R5:W3:Y:S04]  /*03b0*/  LDG.E R20, desc[UR14][R10.64] ;  /* 0x0000000e0a147981 */ /* 0x000ae8000c1e1900 */
[----:B------:R-:W3:Y:S04]  /*03c0*/  LDG.E R18, desc[UR14][R18.64] ;  /* 0x0000000e12127981 */ /* 0x000ee8000c1e1900 */
[----:B------:R-:W3:Y:S01]  /*03d0*/  LDG.E R27, desc[UR14][R4.64+0xc] ;  /* 0x00000c0e041b7981 */ /* 0x000ee2000c1e1900 */
[----:B-1----:R-:W-:-:S03]  /*03e0*/  IMAD.WIDE.U32 R8, R28, 0x4, R2 ;  /* 0x000000041c087825 */ /* 0x002fc600078e0002 */
[----:B------:R-:W3:Y:S01]  /*03f0*/  LDG.E R28, desc[UR14][R4.64+0x1c] ;  /* 0x00001c0e041c7981 */ /* 0x000ee2000c1e1900 */
[----:B0-----:R-:W-:-:S03]  /*0400*/  IMAD.U32 R26, RZ, RZ, UR13 ;  /* 0x0000000dff1a7e24 */ /* 0x001fc6000f8e00ff */
[----:B------:R-:W3:Y:S01]  /*0410*/  LDG.E R19, desc[UR14][R4.64+0x10] ;  /* 0x0000100e04137981 */ /* 0x000ee2000c1e1900 */
[----:B-----5:R-:W-:-:S03]  /*0420*/  IMAD.WIDE.U32 R10, R26, 0x4, R2 ;  /* 0x000000041a0a7825 */ /* 0x020fc600078e0002 */
[----:B------:R-:W5:Y:S04]  /*0430*/  LDG.E R9, desc[UR14][R8.64] ;  /* 0x0000000e08097981 */ /* 0x000f68000c1e1900 */
[----:B------:R-:W5:Y:S04]  /*0440*/  LDG.E R26, desc[UR14][R4.64+0x18] ;  /* 0x0000180e041a7981 */ /* 0x000f68000c1e1900 */
[----:B------:R-:W5:Y:S01]  /*0450*/  LDG.E R10, desc[UR14][R10.64] ;  /* 0x0000000e0a0a7981 */ /* 0x000f62000c1e1900 */
[----:B--2---:R-:W-:Y:S01]  /*0460*/  FFMA R22, R7, R22, R6 ;  /* 0x0000001607167223 */ /* 0x004fe20000000006 */
[----:B------:R-:W-:-:S02]  /*0470*/  IMAD.WIDE.U32 R6, R29, 0x4, R2 ;  /* 0x000000041d067825 */ /* 0x000fc400078e0002 */
[----:B------:R-:W2:Y:S04]  /*0480*/  LDG.E R29, desc[UR14][R4.64+0x14] ;  /* 0x0000140e041d7981 */ /* 0x000ea8000c1e1900 */
[----:B------:R-:W2:Y:S01]  /*0490*/  LDG.E R6, desc[UR14][R6.64] ;  /* 0x0000000e06067981 */ /* 0x000ea2000c1e1900 */
[----:B------:R-:W-:Y:S01]  /*04a0*/  IADD3 R25, PT, PT, R25, 0x8, RZ ;  /* 0x0000000819197810 */ /* 0x000fe20007ffe0ff */
[----:B----4-:R-:W-:-:S04]  /*04b0*/  FFMA R14, R17, R14, R22 ;  /* 0x0000000e110e7223 */ /* 0x010fc80000000016 */
[----:B---3--:R-:W-:Y:S01]  /*04c0*/  FFMA R14, R21, R16, R14 ;  /* 0x00000010150e7223 */ /* 0x008fe2000000000e */
[----:B------:R-:W-:-:S03]  /*04d0*/  ISETP.NE.AND P1, PT, R25, RZ, PT ;  /* 0x000000ff1900720c */ /* 0x000fc60003f25270 */
[----:B------:R-:W-:-:S04]  /*04e0*/  FFMA R14, R27, R18, R14 ;  /* 0x000000121b0e7223 */ /* 0x000fc8000000000e */
[----:B------:R-:W-:Y:S01]  /*04f0*/  FFMA R14, R19, R20, R14 ;  /* 0x00000014130e7223 */ /* 0x000fe2000000000e */
[----:B------:R-:W-:Y:S02]  /*0500*/  ULEA UR6, UR17, UR6, 0x3 ;  /* 0x0000000611067291 */ /* 0x000fe4000f8e18ff */
[----:B------:R-:W-:Y:S02]  /*0510*/  ULEA UR7, UR17, UR7, 0x3 ;  /* 0x0000000711077291 */ /* 0x000fe4000f8e18ff */
[----:B------:R-:W-:Y:S02]  /*0520*/  ULEA UR8, UR17, UR8, 0x3 ;  /* 0x0000000811087291 */ /* 0x000fe4000f8e18ff */
[----:B------:R-:W-:Y:S02]  /*0530*/  ULEA UR9, UR17, UR9, 0x3 ;  /* 0x0000000911097291 */ /* 0x000fe4000f8e18ff */
[----:B------:R-:W-:Y:S02]  /*0540*/  ULEA UR10, UR17, UR10, 0x3 ;  /* 0x0000000a110a7291 */ /* 0x000fe4000f8e18ff */
[----:B------:R-:W-:-:S02]  /*0550*/  ULEA UR11, UR17, UR11, 0x3 ;  /* 0x0000000b110b7291 */ /* 0x000fc4000f8e18ff */
[----:B------:R-:W-:Y:S02]  /*0560*/  ULEA UR12, UR17, UR12, 0x3 ;  /* 0x0000000c110c7291 */ /* 0x000fe4000f8e18ff */
[----:B------:R-:W-:Y:S01]  /*0570*/  ULEA UR13, UR17, UR13, 0x3 ;  /* 0x0000000d110d7291 */ /* 0x000fe2000f8e18ff */
[----:B------:R-:W-:Y:S01]  /*0580*/  IADD3 R15, PT, PT, R15, 0x8, RZ ;  /* 0x000000080f0f7810 */ /* 0x000fe20007ffe0ff */
[----:B--2---:R-:W-:-:S04]  /*0590*/  FFMA R29, R29, R6, R14 ;  /* 0x000000061d1d7223 */ /* 0x004fc8000000000e */
[----:B-----5:R-:W-:-:S04]  /*05a0*/  FFMA R9, R26, R9, R29 ;  /* 0x000000091a097223 */ /* 0x020fc8000000001d */
[----:B------:R-:W-:Y:S01]  /*05b0*/  FFMA R6, R28, R10, R9 ;  /* 0x0000000a1c067223 */ /* 0x000fe20000000009 */
[----:B------:R-:W-:Y:S06]  /*05c0*/  @P1 BRA `(.L_x_15) ;  /* 0xfffffffc002c1947 */ /* 0x000fec000383ffff */
[----:B------:R-:W-:-:S07]  /*05d0*/  MOV R7, R12 ;  /* 0x0000000c00077202 */ /* 0x000fce0000000f00 */
.L_x_14:
[----:B------:R-:W-:-:S13]  /*05e0*/  ISETP.NE.AND P1, PT, R23, RZ, PT ;  /* 0x000000ff1700720c */ /* 0x000fda0003f25270 */
[----:B------:R-:W-:Y:S05]  /*05f0*/  @!P1 BRA `(.L_x_16) ;  /* 0x0000000000f49947 */ /* 0x000fea0003800000 */
[----:B------:R-:W-:Y:S01]  /*0600*/  VIADD R4, R23, 0xffffffff ;  /* 0xffffffff17047836 */ /* 0x000fe20000000000 */
[----:B------:R-:W-:-:S04]  /*0610*/  ISETP.NE.AND P1, PT, R24, RZ, PT ;  /* 0x000000ff1800720c */ /* 0x000fc80003f25270 */
[----:B------:R-:W-:-:S13]  /*0620*/  ISETP.GE.U32.AND P2, PT, R4, 0x3, PT ;  /* 0x000000030400780c */ /* 0x000fda0003f46070 */
[----:B------:R-:W-:Y:S05]  /*0630*/  @!P2 BRA `(.L_x_17) ;  /* 0x000000000070a947 */ /* 0x000fea0003800000 */
[----:B------:R-:W0:Y:S01]  /*0640*/  LDC R18, c[0x0][0x390] ;  /* 0x0000e400ff127b82 */ /* 0x000e220000000800 */
[C---:B------:R-:W-:Y:S02]  /*0650*/  IADD3 R15, PT, PT, R7.reuse, UR16, RZ ;  /* 0x00000010070f7c10 */ /* 0x040fe4000fffe0ff */
[----:B------:R-:W-:-:S03]  /*0660*/  IADD3 R17, P2, PT, R7, UR16, RZ ;  /* 0x0000001007117c10 */ /* 0x000fc6000ff5e0ff */
[----:B------:R-:W-:Y:S01]  /*0670*/  IMAD.WIDE.U32 R14, R15, 0x4, R2 ;  /* 0x000000040f0e7825 */ /* 0x000fe200078e0002 */
[----:B------:R-:W-:Y:S02]  /*0680*/  IADD3.X R16, PT, PT, RZ, RZ, RZ, P2, !PT ;  /* 0x000000ffff107210 */ /* 0x000fe400017fe4ff */
[----:B------:R-:W-:-:S03]  /*0690*/  LEA R4, P2, R17, R2, 0x2 ;  /* 0x0000000211047211 */ /* 0x000fc600078410ff */
[----:B-1----:R-:W2:Y:S01]  /*06a0*/  LDG.E R15, desc[UR14][R14.64] ;  /* 0x0000000e0e0f7981 */ /* 0x002ea2000c1e1900 */
[----:B0-----:R-:W-:-:S05]  /*06b0*/  IMAD R11, R7, R18, UR5 ;  /* 0x00000005070b7e24 */ /* 0x001fca000f8e0212 */
[C---:B------:R-:W-:Y:S01]  /*06c0*/  IADD3 R5, PT, PT, R11.reuse, R18, RZ ;  /* 0x000000120b057210 */ /* 0x040fe20007ffe0ff */
[----:B------:R-:W-:-:S04]  /*06d0*/  IMAD.WIDE.U32 R10, R11, 0x4, R2 ;  /* 0x000000040b0a7825 */ /* 0x000fc800078e0002 */
[C---:B------:R-:W-:Y:S02]  /*06e0*/  IMAD.IADD R19, R5.reuse, 0x1, R18 ;  /* 0x0000000105137824 */ /* 0x040fe400078e0212 */
[----:B------:R-:W-:Y:S01]  /*06f0*/  IMAD.WIDE.U32 R8, R5, 0x4, R2 ;  /* 0x0000000405087825 */ /* 0x000fe200078e0002 */
[----:B------:R-:W-:Y:S01]  /*0700*/  LEA.HI.X R5, R17, R3, R16, 0x2, P2 ;  /* 0x0000000311057211 */ /* 0x000fe200010f1410 */
[----:B------:R-:W2:Y:S02]  /*0710*/  LDG.E R10, desc[UR14][R10.64] ;  /* 0x0000000e0a0a7981 */ /* 0x000ea4000c1e1900 */
[C-C-:B------:R-:W-:Y:S01]  /*0720*/  IMAD.WIDE.U32 R16, R19.reuse, 0x4, R2.reuse ;  /* 0x0000000413107825 */ /* 0x140fe200078e0002 */
[----:B------:R-:W-:Y:S01]  /*0730*/  IADD3 R19, PT, PT, R19, R18, RZ ;  /* 0x0000001213137210 */ /* 0x000fe20007ffe0ff */
[----:B------:R-:W3:Y:S04]  /*0740*/  LDG.E R8, desc[UR14][R8.64] ;  /* 0x0000000e08087981 */ /* 0x000ee8000c1e1900 */
[----:B------:R-:W3:Y:S01]  /*0750*/  LDG.E R20, desc[UR14][R4.64+0x4] ;  /* 0x0000040e04147981 */ /* 0x000ee2000c1e1900 */
[----:B------:R-:W-:-:S03]  /*0760*/  IMAD.WIDE.U32 R18, R19, 0x4, R2 ;  /* 0x0000000413127825 */ /* 0x000fc600078e0002 */
[----:B------:R-:W4:Y:S04]  /*0770*/  LDG.E R16, desc[UR14][R16.64] ;  /* 0x0000000e10107981 */ /* 0x000f28000c1e1900 */
[----:B------:R-:W4:Y:S04]  /*0780*/  LDG.E R22, desc[UR14][R4.64+0x8] ;  /* 0x0000080e04167981 */ /* 0x000f28000c1e1900 */
[----:B------:R-:W5:Y:S04]  /*0790*/  LDG.E R26, desc[UR14][R4.64+0xc] ;  /* 0x00000c0e041a7981 */ /* 0x000f68000c1e1900 */
[----:B------:R-:W5:Y:S01]  /*07a0*/  LDG.E R18, desc[UR14][R18.64] ;  /* 0x0000000e12127981 */ /* 0x000f62000c1e1900 */
[----:B------:R-:W-:Y:S01]  /*07b0*/  IADD3 R7, PT, PT, R7, 0x4, RZ ;  /* 0x0000000407077810 */ /* 0x000fe20007ffe0ff */
[----:B--2---:R-:W-:-:S04]  /*07c0*/  FFMA R15, R15, R10, R6 ;  /* 0x0000000a0f0f7223 */ /* 0x004fc80000000006 */
[----:B---3--:R-:W-:-:S04]  /*07d0*/  FFMA R15, R20, R8, R15 ;  /* 0x00000008140f7223 */ /* 0x008fc8000000000f */
[----:B----4-:R-:W-:-:S04]  /*07e0*/  FFMA R15, R22, R16, R15 ;  /* 0x00000010160f7223 */ /* 0x010fc8000000000f */
[----:B-----5:R-:W-:-:S07]  /*07f0*/  FFMA R6, R26, R18, R15 ;  /* 0x000000121a067223 */ /* 0x020fce000000000f */
.L_x_17:
[----:B------:R-:W-:Y:S05]  /*0800*/  @!P1 BRA `(.L_x_16) ;  /* 0x0000000000709947 */ /* 0x000fea0003800000 */
[----:B------:R-:W0:Y:S01]  /*0810*/  LDC R8, c[0x0][0x390] ;  /* 0x0000e400ff087b82 */ /* 0x000e220000000800 */
[----:B------:R-:W-:-:S13]  /*0820*/  ISETP.NE.AND P2, PT, R24, 0x1, PT ;  /* 0x000000011800780c */ /* 0x000fda0003f45270 */
[C---:B------:R-:W-:Y:S02]  /*0830*/  @P2 IADD3 R9, P3, PT, R7.reuse, UR16, RZ ;  /* 0x0000001007092c10 */ /* 0x040fe4000ff7e0ff */
[----:B------:R-:W-:-:S03]  /*0840*/  @P2 IADD3 R15, PT, PT, R7, UR16, RZ ;  /* 0x00000010070f2c10 */ /* 0x000fc6000fffe0ff */
[----:B------:R-:W-:Y:S02]  /*0850*/  @P2 IMAD.X R16, RZ, RZ, RZ, P3 ;  /* 0x000000ffff102224 */ /* 0x000fe400018e06ff */
[----:B------:R-:W-:Y:S01]  /*0860*/  @P2 IMAD.WIDE.U32 R14, R15, 0x4, R2 ;  /* 0x000000040f0e2825 */ /* 0x000fe200078e0002 */
[----:B0-----:R-:W-:-:S03]  /*0870*/  LOP3.LUT R4, R8, 0x1, RZ, 0xc0, !PT ;  /* 0x0000000108047812 */ /* 0x001fc600078ec0ff */
[----:B------:R-:W-:Y:S02]  /*0880*/  @P2 IMAD R5, R7, R8, UR5 ;  /* 0x0000000507052e24 */ /* 0x000fe4000f8e0208 */
[----:B-1----:R-:W2:Y:S01]  /*0890*/  @P2 LDG.E R15, desc[UR14][R14.64] ;  /* 0x0000000e0e0f2981 */ /* 0x002ea2000c1e1900 */
[----:B------:R-:W-:Y:S01]  /*08a0*/  ISETP.NE.U32.AND P1, PT, R4, 0x1, PT ;  /* 0x000000010400780c */ /* 0x000fe20003f25070 */
[----:B------:R-:W-:Y:S01]  /*08b0*/  @P2 IMAD.WIDE.U32 R10, R5, 0x4, R2 ;  /* 0x00000004050a2825 */ /* 0x000fe200078e0002 */
[----:B------:R-:W-:Y:S02]  /*08c0*/  @P2 IADD3 R7, PT, PT, R7, 0x2, RZ ;  /* 0x0000000207072810 */ /* 0x000fe40007ffe0ff */
[----:B------:R-:W-:Y:S02]  /*08d0*/  @P2 LEA R4, P3, R9, R2, 0x2 ;  /* 0x0000000209042211 */ /* 0x000fe400078610ff */
[----:B------:R-:W-:Y:S01]  /*08e0*/  @P2 IADD3 R21, PT, PT, R5, R8, RZ ;  /* 0x0000000805152210 */ /* 0x000fe20007ffe0ff */
[----:B------:R-:W2:Y:S01]  /*08f0*/  @P2 LDG.E R10, desc[UR14][R10.64] ;  /* 0x0000000e0a0a2981 */ /* 0x000ea2000c1e1900 */
[----:B------:R-:W-:-:S05]  /*0900*/  @P2 LEA.HI.X R5, R9, R3, R16, 0x2, P3 ;  /* 0x0000000309052211 */ /* 0x000fca00018f1410 */
[C---:B------:R-:W-:Y:S01]  /*0910*/  @!P1 IADD3 R17, PT, PT, R7.reuse, UR16, RZ ;  /* 0x0000001007119c10 */ /* 0x040fe2000fffe0ff */
[----:B------:R-:W-:Y:S01]  /*0920*/  @!P1 IMAD R19, R7, R8, UR5 ;  /* 0x0000000507139e24 */ /* 0x000fe2000f8e0208 */
[----:B------:R-:W3:Y:S01]  /*0930*/  @P2 LDG.E R4, desc[UR14][R4.64+0x4] ;  /* 0x0000040e04042981 */ /* 0x000ee2000c1e1900 */
[----:B------:R-:W-:-:S04]  /*0940*/  @P2 IMAD.WIDE.U32 R8, R21, 0x4, R2 ;  /* 0x0000000415082825 */ /* 0x000fc800078e0002 */
[--C-:B------:R-:W-:Y:S02]  /*0950*/  @!P1 IMAD.WIDE.U32 R16, R17, 0x4, R2.reuse ;  /* 0x0000000411109825 */ /* 0x100fe400078e0002 */
[----:B------:R-:W3:Y:S02]  /*0960*/  @P2 LDG.E R8, desc[UR14][R8.64] ;  /* 0x0000000e08082981 */ /* 0x000ee4000c1e1900 */
[----:B------:R-:W-:Y:S02]  /*0970*/  @!P1 IMAD.WIDE.U32 R18, R19, 0x4, R2 ;  /* 0x0000000413129825 */ /* 0x000fe400078e0002 */
[----:B------:R-:W4:Y:S04]  /*0980*/  @!P1 LDG.E R17, desc[UR14][R16.64] ;  /* 0x0000000e10119981 */ /* 0x000f28000c1e1900 */
[----:B------:R-:W4:Y:S01]  /*0990*/  @!P1 LDG.E R18, desc[UR14][R18.64] ;  /* 0x0000000e12129981 */ /* 0x000f22000c1e1900 */
[----:B--2---:R-:W-:-:S04]  /*09a0*/  @P2 FFMA R15, R15, R10, R6 ;  /* 0x0000000a0f0f2223 */ /* 0x004fc80000000006 */
[----:B---3--:R-:W-:-:S04]  /*09b0*/  @P2 FFMA R6, R4, R8, R15 ;  /* 0x0000000804062223 */ /* 0x008fc8000000000f */
[----:B----4-:R-:W-:-:S07]  /*09c0*/  @!P1 FFMA R6, R17, R18, R6 ;  /* 0x0000001211069223 */ /* 0x010fce0000000006 */
.L_x_16:
[----:B------:R-:W0:Y:S01]  /*09d0*/  LDCU.64 UR8, c[0x0][0x388] ;  /* 0x00007100ff0877ac */ /* 0x000e220008000a00 */
[----:B------:R-:W-:Y:S02]  /*09e0*/  UIADD3 UR6, UPT, UPT, UR16, UR5, URZ ;  /* 0x0000000510067290 */ /* 0x000fe4000fffe0ff */
[----:B------:R-:W-:-:S04]  /*09f0*/  UIADD3 UR5, UPT, UPT, UR5, 0x1, URZ ;  /* 0x0000000105057890 */ /* 0x000fc8000fffe0ff */
[----:B------:R-:W-:-:S04]  /*0a00*/  IADD3 R5, P1, PT, R0, UR6, RZ ;  /* 0x0000000600057c10 */ /* 0x000fc8000ff3e0ff */
[----:B------:R-:W-:Y:S01]  /*0a10*/  IADD3.X R8, PT, PT, RZ, R13, RZ, P1, !PT ;  /* 0x0000000dff087210 */ /* 0x000fe20000ffe4ff */
[----:B------:R-:W2:Y:S01]  /*0a20*/  LDCU UR6, c[0x0][0x390] ;  /* 0x00007200ff0677ac */ /* 0x000ea20008000800 */
[----:B0-----:R-:W-:-:S04]  /*0a30*/  LEA R4, P1, R5, UR8, 0x2 ;  /* 0x0000000805047c11 */ /* 0x001fc8000f8210ff */
[----:B------:R-:W-:-:S05]  /*0a40*/  LEA.HI.X R5, R5, UR9, R8, 0x2, P1 ;  /* 0x0000000905057c11 */ /* 0x000fca00088f1408 */
[----:B-1----:R0:W-:Y:S01]  /*0a50*/  STG.E desc[UR14][R4.64], R6 ;  /* 0x0000000604007986 */ /* 0x0021e2000c10190e */
[----:B--2---:R-:W-:-:S09]  /*0a60*/  UISETP.NE.AND UP0, UPT, UR5, UR6, UPT ;  /* 0x000000060500728c */ /* 0x004fd2000bf05270 */
[----:B0-----:R-:W-:Y:S05]  /*0a70*/  BRA.U UP0, `(.L_x_18) ;  /* 0xfffffff500c87547 */ /* 0x001fea000b83ffff */
[----:B------:R-:W-:Y:S05]  /*0a80*/  BRA.U UP1, `(.L_x_19) ;  /* 0xfffffff501b07547 */ /* 0x000fea000b83ffff */
[----:B------:R-:W-:Y:S05]  /*0a90*/  EXIT ;  /* 0x000000000000794d */ /* 0x000fea0003800000 */
.L_x_20:
        /* <DEDUP_REMOVED lines=14> */
.L_x_22:


//--------------------- .nv.shared._Z18matrixSquareSharedPfS_i --------------------------
	.section	.nv.shared._Z18matrixSquareSharedPfS_i,"aw",@nobits
	.sectionflags	@""
	.align	16
	.zero		1024


//--------------------- .nv.shared.reserved.0     --------------------------
	.section	.nv.shared.reserved.0,"aw",@nobits
	.weak		__nv_reservedSMEM_offset_0_alias
	.size		__nv_reservedSMEM_offset_0_alias, 0, 64
	.other		__nv_reservedSMEM_offset_0_alias,@"STO_CUDA_RESERVED_SHARED STV_DEFAULT"
__nv_reservedSMEM_offset_0_alias:
	.zero		0
	.zero		64


//--------------------- .nv.shared._Z18matrixSquareSimplePfS_i --------------------------
	.section	.nv.shared._Z18matrixSquareSimplePfS_i,"aw",@nobits
	.sectionflags	@""
	.align	16
	.zero		1024


//--------------------- .nv.constant0._Z18matrixSquareSharedPfS_i --------------------------
	.section	.nv.constant0._Z18matrixSquareSharedPfS_i,"a",@progbits
	.sectionflags	@""
	.align	4
.nv.constant0._Z18matrixSquareSharedPfS_i:
	.zero		916


//--------------------- .nv.constant0._Z18matrixSquareSimplePfS_i --------------------------
	.section	.nv.constant0._Z18matrixSquareSimplePfS_i,"a",@progbits
	.sectionflags	@""
	.align	4
.nv.constant0._Z18matrixSquareSimplePfS_i:
	.zero		916


//--------------------- SYMBOLS --------------------------

	.type		.nv.reservedSmem.offset0,@object
	.size		.nv.reservedSmem.offset0,0x4
	.type		.nv.reservedSmem.cap,@object
	.size		.nv.reservedSmem.cap,0x4
